def matmul_kernel(
    a_ptr,
    b_ptr,
    c_ptr,
    M,
    N,
    K,
    stride_am,
    stride_ak,
    stride_bk,
    stride_bn,
    stride_cm,
    stride_cn,
    BLOCK_M: tl.constexpr,
    BLOCK_N: tl.constexpr,
    BLOCK_K: tl.constexpr,
    GROUP_M: tl.constexpr,
):
    pid = tl.program_id(axis=0)
    num_pid_m = tl.cdiv(M, BLOCK_M)
    num_pid_n = tl.cdiv(N, BLOCK_N)
    num_pid_in_group = GROUP_M * num_pid_n
    group_id = pid // num_pid_in_group
    first_pid_m = group_id * GROUP_M
    group_size_m = min(num_pid_m - first_pid_m, GROUP_M)
    pid_m = first_pid_m + ((pid % num_pid_in_group) % group_size_m)
    pid_n = (pid % num_pid_in_group) // group_size_m

    offs_am = (pid_m * BLOCK_M + tl.arange(0, BLOCK_M)) % M
    offs_bn = (pid_n * BLOCK_N + tl.arange(0, BLOCK_N)) % N
    offs_k = tl.arange(0, BLOCK_K)
    a_ptrs = a_ptr + offs_am[:, None] * stride_am + offs_k[None, :] * stride_ak
    b_ptrs = b_ptr + offs_k[:, None] * stride_bk + offs_bn[None, :] * stride_bn

    acc = tl.zeros((BLOCK_M, BLOCK_N), dtype=tl.float32)
    for kk in range(0, tl.cdiv(K, BLOCK_K)):
        a = tl.load(a_ptrs, mask=offs_k[None, :] < K - kk * BLOCK_K, other=0.0)
        b = tl.load(b_ptrs, mask=offs_k[:, None] < K - kk * BLOCK_K, other=0.0)
        acc = tl.dot(a, b, acc)
        a_ptrs += BLOCK_K * stride_ak
        b_ptrs += BLOCK_K * stride_bk

    c = acc.to(c_ptr.dtype.element_ty)
    offs_cm = pid_m * BLOCK_M + tl.arange(0, BLOCK_M)
    offs_cn = pid_n * BLOCK_N + tl.arange(0, BLOCK_N)
    c_ptrs = c_ptr + offs_cm[:, None] * stride_cm + offs_cn[None, :] * stride_cn
    mask = (offs_cm[:, None] < M) & (offs_cn[None, :] < N)
    tl.store(c_ptrs, c, mask=mask)

# config = {"BLOCK_K": 32, "BLOCK_M": 128, "BLOCK_N": 128, "GROUP_M": 8, "arch": "sm_100", "dtype": "fp8e4m3", "num_ctas": 1, "num_stages": 3, "num_warps": 4}
# arch = sm_100


// ===== COMPILED SASS (sm_100a) =====

	.target	sm_100a

	.elftype	@"ET_EXEC"


//--------------------- .note.nv.tkinfo           --------------------------
	.section	.note.nv.tkinfo,"",@"SHT_NOTE"
	.sectionflags	@"SHF_NOTE_NV_TKINFO"
	.tkinfo
        /*0018*/ 	.word	0x00000081
        /*0030*/ 	.string	""
        /*0030*/ 	.string	"ptxas-blackwell"
        /*0030*/ 	.string	"Cuda compilation tools, release 12.9, V12.9.86"
        /*0030*/ 	.string	"Build cuda_12.9.r12.9/compiler.36037853_0"
        /*0030*/ 	.string	"-v  -suppress-debug-info  -lineinfo  -arch sm_100a "



//--------------------- .note.nv.cuver            --------------------------
	.section	.note.nv.cuver,"",@"SHT_NOTE"
	.sectionflags	@"SHF_NOTE_NV_CUVER"
        /*0018*/ 	.short	0x0001
        /*001a*/ 	.short	0x0064
        /*001c*/ 	.short	0x0001
        /*001e*/ 	.short	0x0000
        /*0020*/ 	.short	0x0001
        /*0022*/ 	.short	0x0000


//--------------------- .nv.info                  --------------------------
	.section	.nv.info,"",@"SHT_CUDA_INFO"
	.align	4


	//----- nvinfo : EIATTR_REGCOUNT
	.align		4
        /*0000*/ 	.byte	0x04, 0x2f
        /*0002*/ 	.short	(.L_4 - .L_3)
	.align		4
.L_3:
        /*0004*/ 	.word	index@(matmul_kernel)
        /*0008*/ 	.word	0x000000d4


	//----- nvinfo : EIATTR_FRAME_SIZE
	.align		4
.L_4:
        /*000c*/ 	.byte	0x04, 0x11
        /*000e*/ 	.short	(.L_6 - .L_5)
	.align		4
.L_5:
        /*0010*/ 	.word	index@($__internal_2_$__cuda_sm10x_tcgen05_guardrail_trap_unallocated_columns_being_dealloced)
        /*0014*/ 	.word	0x00000000


	//----- nvinfo : EIATTR_FRAME_SIZE
	.align		4
.L_6:
        /*0018*/ 	.byte	0x04, 0x11
        /*001a*/ 	.short	(.L_8 - .L_7)
	.align		4
.L_7:
        /*001c*/ 	.word	index@($__internal_1_$__cuda_sm10x_tcgen05_guardrail_trap_phase_invalid_during_alloc)
        /*0020*/ 	.word	0x00000000


	//----- nvinfo : EIATTR_FRAME_SIZE
	.align		4
.L_8:
        /*0024*/ 	.byte	0x04, 0x11
        /*0026*/ 	.short	(.L_10 - .L_9)
	.align		4
.L_9:
        /*0028*/ 	.word	index@($__internal_0_$__cuda_sm10x_tcgen05_guardrail_trap_col_being_dealloced_not_returned_by_alloc)
        /*002c*/ 	.word	0x00000000


	//----- nvinfo : EIATTR_FRAME_SIZE
	.align		4
.L_10:
        /*0030*/ 	.byte	0x04, 0x11
        /*0032*/ 	.short	(.L_12 - .L_11)
	.align		4
.L_11:
        /*0034*/ 	.word	index@(matmul_kernel)
        /*0038*/ 	.word	0x00000000


	//----- nvinfo : EIATTR_MIN_STACK_SIZE
	.align		4
.L_12:
        /*003c*/ 	.byte	0x04, 0x12
        /*003e*/ 	.short	(.L_14 - .L_13)
	.align		4
.L_13:
        /*0040*/ 	.word	index@(matmul_kernel)
        /*0044*/ 	.word	0x00000000
.L_14:


//--------------------- .nv.info.matmul_kernel    --------------------------
	.section	.nv.info.matmul_kernel,"",@"SHT_CUDA_INFO"
	.sectionflags	@""
	.align	4


	//----- nvinfo : EIATTR_CUDA_API_VERSION
	.align		4
        /*0000*/ 	.byte	0x04, 0x37
        /*0002*/ 	.short	(.L_16 - .L_15)
.L_15:
        /*0004*/ 	.word	0x00000081


	//----- nvinfo : EIATTR_KPARAM_INFO
	.align		4
.L_16:
        /*0008*/ 	.byte	0x04, 0x17
        /*000a*/ 	.short	(.L_18 - .L_17)
.L_17:
        /*000c*/ 	.word	0x00000000
        /*0010*/ 	.short	0x000d
        /*0012*/ 	.short	0x0048
        /*0014*/ 	.byte	0x00, 0xf4, 0x21, 0x00


	//----- nvinfo : EIATTR_KPARAM_INFO
	.align		4
.L_18:
        /*0018*/ 	.byte	0x04, 0x17
        /*001a*/ 	.short	(.L_20 - .L_19)
.L_19:
        /*001c*/ 	.word	0x00000000
        /*0020*/ 	.short	0x000c
        /*0022*/ 	.short	0x0040
        /*0024*/ 	.byte	0x00, 0xf4, 0x21, 0x00


	//----- nvinfo : EIATTR_KPARAM_INFO
	.align		4
.L_20:
        /*0028*/ 	.byte	0x04, 0x17
        /*002a*/ 	.short	(.L_22 - .L_21)
.L_21:
        /*002c*/ 	.word	0x00000000
        /*0030*/ 	.short	0x000b
        /*0032*/ 	.short	0x0038
        /*0034*/ 	.byte	0x00, 0xf0, 0x11, 0x00


	//----- nvinfo : EIATTR_KPARAM_INFO
	.align		4
.L_22:
        /*0038*/ 	.byte	0x04, 0x17
        /*003a*/ 	.short	(.L_24 - .L_23)
.L_23:
        /*003c*/ 	.word	0x00000000
        /*0040*/ 	.short	0x000a
        /*0042*/ 	.short	0x0034
        /*0044*/ 	.byte	0x00, 0xf0, 0x11, 0x00


	//----- nvinfo : EIATTR_KPARAM_INFO
	.align		4
.L_24:
        /*0048*/ 	.byte	0x04, 0x17
        /*004a*/ 	.short	(.L_26 - .L_25)
.L_25:
        /*004c*/ 	.word	0x00000000
        /*0050*/ 	.short	0x0009
        /*0052*/ 	.short	0x0030
        /*0054*/ 	.byte	0x00, 0xf0, 0x11, 0x00


	//----- nvinfo : EIATTR_KPARAM_INFO
	.align		4
.L_26:
        /*0058*/ 	.byte	0x04, 0x17
        /*005a*/ 	.short	(.L_28 - .L_27)
.L_27:
        /*005c*/ 	.word	0x00000000
        /*0060*/ 	.short	0x0008
        /*0062*/ 	.short	0x002c
        /*0064*/ 	.byte	0x00, 0xf0, 0x11, 0x00


	//----- nvinfo : EIATTR_KPARAM_INFO
	.align		4
.L_28:
        /*0068*/ 	.byte	0x04, 0x17
        /*006a*/ 	.short	(.L_30 - .L_29)
.L_29:
        /*006c*/ 	.word	0x00000000
        /*0070*/ 	.short	0x0007
        /*0072*/ 	.short	0x0028
        /*0074*/ 	.byte	0x00, 0xf0, 0x11, 0x00


	//----- nvinfo : EIATTR_KPARAM_INFO
	.align		4
.L_30:
        /*0078*/ 	.byte	0x04, 0x17
        /*007a*/ 	.short	(.L_32 - .L_31)
.L_31:
        /*007c*/ 	.word	0x00000000
        /*0080*/ 	.short	0x0006
        /*0082*/ 	.short	0x0024
        /*0084*/ 	.byte	0x00, 0xf0, 0x11, 0x00


	//----- nvinfo : EIATTR_KPARAM_INFO
	.align		4
.L_32:
        /*0088*/ 	.byte	0x04, 0x17
        /*008a*/ 	.short	(.L_34 - .L_33)
.L_33:
        /*008c*/ 	.word	0x00000000
        /*0090*/ 	.short	0x0005
        /*0092*/ 	.short	0x0020
        /*0094*/ 	.byte	0x00, 0xf0, 0x11, 0x00


	//----- nvinfo : EIATTR_KPARAM_INFO
	.align		4
.L_34:
        /*0098*/ 	.byte	0x04, 0x17
        /*009a*/ 	.short	(.L_36 - .L_35)
.L_35:
        /*009c*/ 	.word	0x00000000
        /*00a0*/ 	.short	0x0004
        /*00a2*/ 	.short	0x001c
        /*00a4*/ 	.byte	0x00, 0xf0, 0x11, 0x00


	//----- nvinfo : EIATTR_KPARAM_INFO
	.align		4
.L_36:
        /*00a8*/ 	.byte	0x04, 0x17
        /*00aa*/ 	.short	(.L_38 - .L_37)
.L_37:
        /*00ac*/ 	.word	0x00000000
        /*00b0*/ 	.short	0x0003
        /*00b2*/ 	.short	0x0018
        /*00b4*/ 	.byte	0x00, 0xf0, 0x11, 0x00


	//----- nvinfo : EIATTR_KPARAM_INFO
	.align		4
.L_38:
        /*00b8*/ 	.byte	0x04, 0x17
        /*00ba*/ 	.short	(.L_40 - .L_39)
.L_39:
        /*00bc*/ 	.word	0x00000000
        /*00c0*/ 	.short	0x0002
        /*00c2*/ 	.short	0x0010
        /*00c4*/ 	.byte	0x00, 0xf4, 0x21, 0x00


	//----- nvinfo : EIATTR_KPARAM_INFO
	.align		4
.L_40:
        /*00c8*/ 	.byte	0x04, 0x17
        /*00ca*/ 	.short	(.L_42 - .L_41)
.L_41:
        /*00cc*/ 	.word	0x00000000
        /*00d0*/ 	.short	0x0001
        /*00d2*/ 	.short	0x0008
        /*00d4*/ 	.byte	0x00, 0xf4, 0x21, 0x00


	//----- nvinfo : EIATTR_KPARAM_INFO
	.align		4
.L_42:
        /*00d8*/ 	.byte	0x04, 0x17
        /*00da*/ 	.short	(.L_44 - .L_43)
.L_43:
        /*00dc*/ 	.word	0x00000000
        /*00e0*/ 	.short	0x0000
        /*00e2*/ 	.short	0x0000
        /*00e4*/ 	.byte	0x00, 0xf4, 0x21, 0x00


	//----- nvinfo : EIATTR_AT_ENTRY_FRAGMENTS
	.align		4
.L_44:
        /*00e8*/ 	.byte	0x04, 0x4f
        /*00ea*/ 	.short	(.L_46 - .L_45)


	//   ....[0]....
.L_45:
        /*00ec*/ 	.word	0x00000004


	//----- nvinfo : EIATTR_RESERVED_SMEM_USED
	.align		4
.L_46:
        /*00f0*/ 	.byte	0x01, 0x41
	.zero		2


	//----- nvinfo : EIATTR_SPARSE_MMA_MASK
	.align		4
        /*00f4*/ 	.byte	0x03, 0x50
        /*00f6*/ 	.short	0x0000


	//----- nvinfo : EIATTR_TCGEN05_1CTA_USED
	.align		4
        /*00f8*/ 	.byte	0x01, 0x51
	.zero		2


	//----- nvinfo : EIATTR_MAXREG_COUNT
	.align		4
        /*00fc*/ 	.byte	0x03, 0x1b
        /*00fe*/ 	.short	0x00ff


	//----- nvinfo : EIATTR_NUM_BARRIERS
	.align		4
        /*0100*/ 	.byte	0x02, 0x4c
        /*0102*/ 	.byte	0x01
	.zero		1


	//----- nvinfo : EIATTR_INT_WARP_WIDE_INSTR_OFFSETS
	.align		4
        /*0104*/ 	.byte	0x04, 0x31
        /*0106*/ 	.short	(.L_48 - .L_47)


	//   ....[0]....
.L_47:
        /*0108*/ 	.word	0x000024e0


	//   ....[1]....
        /*010c*/ 	.word	0x00002510


	//   ....[2]....
        /*0110*/ 	.word	0x00004420


	//   ....[3]....
        /*0114*/ 	.word	0x0000aad0


	//   ....[4]....
        /*0118*/ 	.word	0x0000ab20


	//----- nvinfo : EIATTR_COOP_GROUP_MASK_REGIDS
	.align		4
.L_48:
        /*011c*/ 	.byte	0x04, 0x29
        /*011e*/ 	.short	(.L_50 - .L_49)


	//   ....[0]....
.L_49:
        /*0120*/ 	.word	0xffffffff


	//   ....[1]....
        /*0124*/ 	.word	0xffffffff


	//   ....[2]....
        /*0128*/ 	.word	0xffffffff


	//   ....[3]....
        /*012c*/ 	.word	0xffffffff


	//----- nvinfo : EIATTR_COOP_GROUP_INSTR_OFFSETS
	.align		4
.L_50:
        /*0130*/ 	.byte	0x04, 0x28
        /*0132*/ 	.short	(.L_52 - .L_51)


	//   ....[0]....
.L_51:
        /*0134*/ 	.word	0x00000070


	//   ....[1]....
        /*0138*/ 	.word	0x00000330


	//   ....[2]....
        /*013c*/ 	.word	0x0000a960


	//   ....[3]....
        /*0140*/ 	.word	0x0000abd0


	//----- nvinfo : EIATTR_VRC_CTA_INIT_COUNT
	.align		4
.L_52:
        /*0144*/ 	.byte	0x02, 0x4a
        /*0146*/ 	.byte	0x80
	.zero		1


	//----- nvinfo : EIATTR_MBARRIER_INSTR_OFFSETS
	.align		4
        /*0148*/ 	.byte	0x04, 0x39
        /*014a*/ 	.short	(.L_54 - .L_53)


	//   ....[0]....
.L_53:
        /*014c*/ 	.word	0x00002660
        /*0150*/ 	.word	0x000000ff
        /*0154*/ 	.word	0x00000000
        /*0158*/ 	.short	0x0100
        /*015a*/ 	.byte	0x0d
	.zero		1


	//   ....[1]....
        /*015c*/ 	.word	0x00004480
        /*0160*/ 	.word	0x000000ff
        /*0164*/ 	.word	0x00004008
        /*0168*/ 	.short	0x0100
        /*016a*/ 	.byte	0x10
	.zero		1


	//   ....[2]....
        /*016c*/ 	.word	0x00004bc0
        /*0170*/ 	.word	0x000000ff
        /*0174*/ 	.word	0x00000000
        /*0178*/ 	.short	0x010a
        /*017a*/ 	.byte	0x0d
	.zero		1


	//   ....[3]....
        /*017c*/ 	.word	0x00006460
        /*0180*/ 	.word	0x000000ff
        /*0184*/ 	.word	0x00000000
        /*0188*/ 	.short	0x010a
        /*018a*/ 	.byte	0x0d
	.zero		1


	//   ....[4]....
        /*018c*/ 	.word	0x00006600
        /*0190*/ 	.word	0x000000ff
        /*0194*/ 	.word	0x00004000
        /*0198*/ 	.short	0x0108
        /*019a*/ 	.byte	0x10
	.zero		1


	//   ....[5]....
        /*019c*/ 	.word	0x00006690
        /*01a0*/ 	.word	0x000000ff
        /*01a4*/ 	.word	0x00004008
        /*01a8*/ 	.short	0x0108
        /*01aa*/ 	.byte	0x10
	.zero		1


	//   ....[6]....
        /*01ac*/ 	.word	0x0000abf0
        /*01b0*/ 	.word	0x000000ff
        /*01b4*/ 	.word	0x00000000
        /*01b8*/ 	.short	0x010a
        /*01ba*/ 	.byte	0x0d
	.zero		1


	//   ....[7]....
        /*01bc*/ 	.word	0x0000ac20
        /*01c0*/ 	.word	0x000000ff
        /*01c4*/ 	.word	0x00000000
        /*01c8*/ 	.short	0x010a
        /*01ca*/ 	.byte	0x0d
	.zero		1


	//----- nvinfo : EIATTR_NUM_MBARRIERS
	.align		4
.L_54:
        /*01cc*/ 	.byte	0x03, 0x38
        /*01ce*/ 	.short	0x0002


	//----- nvinfo : EIATTR_EXIT_INSTR_OFFSETS
	.align		4
        /*01d0*/ 	.byte	0x04, 0x1c
        /*01d2*/ 	.short	(.L_56 - .L_55)


	//   ....[0]....
.L_55:
        /*01d4*/ 	.word	0x0000abe0


	//----- nvinfo : EIATTR_REQNTID
	.align		4
.L_56:
        /*01d8*/ 	.byte	0x04, 0x10
        /*01da*/ 	.short	(.L_58 - .L_57)
.L_57:
        /*01dc*/ 	.word	0x00000080
        /*01e0*/ 	.word	0x00000001
        /*01e4*/ 	.word	0x00000001


	//----- nvinfo : EIATTR_CRS_STACK_SIZE
	.align		4
.L_58:
        /*01e8*/ 	.byte	0x04, 0x1e
        /*01ea*/ 	.short	(.L_60 - .L_59)
.L_59:
        /*01ec*/ 	.word	0x00000000


	//----- nvinfo : EIATTR_CBANK_PARAM_SIZE
	.align		4
.L_60:
        /*01f0*/ 	.byte	0x03, 0x19
        /*01f2*/ 	.short	0x0050


	//----- nvinfo : EIATTR_PARAM_CBANK
	.align		4
        /*01f4*/ 	.byte	0x04, 0x0a
        /*01f6*/ 	.short	(.L_62 - .L_61)
	.align		4
.L_61:
        /*01f8*/ 	.word	index@(.nv.constant0.matmul_kernel)
        /*01fc*/ 	.short	0x0380
        /*01fe*/ 	.short	0x0050


	//----- nvinfo : EIATTR_SW_WAR
	.align		4
.L_62:
        /*0200*/ 	.byte	0x04, 0x36
        /*0202*/ 	.short	(.L_64 - .L_63)
.L_63:
        /*0204*/ 	.word	0x00000008
.L_64:


//--------------------- .nv.compat                --------------------------
	.section	.nv.compat,"",@"SHT_CUDA_COMPAT_INFO"
	.align	4
        /*0000*/ 	.byte	0x02, 0x02, 0x02, 0x00, 0x02, 0x05, 0x05, 0x00, 0x02, 0x03, 0x00, 0x00, 0x02, 0x06, 0x01, 0x00


//--------------------- .nv.callgraph             --------------------------
	.section	.nv.callgraph,"",@"SHT_CUDA_CALLGRAPH"
	.align	4
	.sectionentsize	8
	.align		4
        /*0000*/ 	.word	0x00000000
	.align		4
        /*0004*/ 	.word	0xffffffff
	.align		4
        /*0008*/ 	.word	0x00000000
	.align		4
        /*000c*/ 	.word	0xfffffffe
	.align		4
        /*0010*/ 	.word	0x00000000
	.align		4
        /*0014*/ 	.word	0xfffffffd
	.align		4
        /*0018*/ 	.word	0x00000000
	.align		4
        /*001c*/ 	.word	0xfffffffc


//--------------------- .text.matmul_kernel       --------------------------
	.section	.text.matmul_kernel,"ax",@progbits
	.align	128
        .global         matmul_kernel
        .type           matmul_kernel,@function
        .size           matmul_kernel,(.L_x_20 - matmul_kernel)
        .other          matmul_kernel,@"STO_CUDA_ENTRY STV_DEFAULT"
matmul_kernel:
.text.matmul_kernel:
[----:B------:R-:W0:Y:S01]  /*0000*/  LDC R1, c[0x0][0x37c] ;  /* 0x0000df00ff017b82 */ /* 0x000e220000000800 */
[----:B------:R-:W1:Y:S01]  /*0010*/  S2R R88, SR_TID.X ;  /* 0x0000000000587919 */ /* 0x000e620000002100 */
[----:B------:R-:W2:Y:S01]  /*0020*/  LDCU.64 UR18, c[0x0][0x358] ;  /* 0x00006b00ff1277ac */ /* 0x000ea20008000a00 */
[----:B-1----:R-:W-:-:S13]  /*0030*/  ISETP.GE.U32.AND P0, PT, R88, 0x20, PT ;  /* 0x000000205800780c */ /* 0x002fda0003f06070 */
[----:B------:R-:W-:Y:S02]  /*0040*/  VOTEU.ANY UP0, P0 ;  /* 0x0000000000ff7886 */ /* 0x000fe40000000100 */
[----:B0-2---:R-:W-:Y:S05]  /*0050*/  BRA.U UP0, `(.L_x_0) ;  /* 0x0000000100b87547 */ /* 0x005fea000b800000 */
[----:B------:R-:W0:Y:S01]  /*0060*/  S2UR UR6, SR_CgaCtaId ;  /* 0x00000000000679c3 */ /* 0x000e220000008800 */
[----:B------:R-:W-:Y:S01]  /*0070*/  NOP ;  /* 0x0000000000007918 */ /* 0x000fe20000000000 */
[----:B------:R-:W-:Y:S02]  /*0080*/  UMOV UR4, 0x40 ;  /* 0x0000004000047882 */ /* 0x000fe40000000000 */
[----:B0-----:R-:W-:-:S09]  /*0090*/  ULEA UR4, UR6, UR4, 0x18 ;  /* 0x0000000406047291 */ /* 0x001fd2000f8ec0ff */
[----:B------:R-:W0:Y:S01]  /*00a0*/  LDS.U8 R0, [UR4] ;  /* 0x00000004ff007984 */ /* 0x000e220008000000 */
[----:B------:R-:W-:Y:S02]  /*00b0*/  UMOV UR4, 0x400 ;  /* 0x0000040000047882 */ /* 0x000fe40000000000 */
[----:B------:R-:W-:Y:S01]  /*00c0*/  ULEA UR4, UR6, UR4, 0x18 ;  /* 0x0000000406047291 */ /* 0x000fe2000f8ec0ff */
[----:B0-----:R-:W-:-:S13]  /*00d0*/  ISETP.NE.AND P0, PT, R0, RZ, PT ;  /* 0x000000ff0000720c */ /* 0x001fda0003f05270 */
[----:B------:R-:W-:Y:S05]  /*00e0*/  @P0 BRA `(.L_x_1) ;  /* 0x00000000007c0947 */ /* 0x000fea0003800000 */
[----:B------:R-:W-:-:S13]  /*00f0*/  ELECT P0, URZ, PT ;  /* 0x0000000000ff782f */ /* 0x000fda0003800000 */
[----:B------:R-:W-:Y:S05]  /*0100*/  @!P0 BRA `(.L_x_2) ;  /* 0x0000000000848947 */ /* 0x000fea0003800000 */
[----:B------:R-:W-:Y:S01]  /*0110*/  UMOV UR5, 0x4 ;  /* 0x0000000400057882 */ /* 0x000fe20000000000 */
[----:B------:R-:W-:Y:S02]  /*0120*/  IMAD.MOV.U32 R4, RZ, RZ, 0x1 ;  /* 0x00000001ff047424 */ /* 0x000fe400078e00ff */
[----:B------:R-:W-:Y:S02]  /*0130*/  IMAD.MOV.U32 R5, RZ, RZ, 0xf ;  /* 0x0000000fff057424 */ /* 0x000fe400078e00ff */
[----:B------:R-:W-:Y:S04]  /*0140*/  DEPBAR.LE SB0, 0x36 ;  /* 0x00008d800000791a */ /* 0x000fe80000000000 */
[----:B------:R-:W0:Y:S02]  /*0150*/  UTCATOMSWS.FIND_AND_SET.ALIGN UP1, UR5, UR5 ;  /* 0x00000005000575e3 */ /* 0x000e240008020800 */
[----:B0-----:R-:W-:-:S04]  /*0160*/  PLOP3.LUT P0, PT, PT, PT, UP1, 0x80, 0x8 ;  /* 0x000000000008781c */ /* 0x001fc80003f0f018 */
[----:B------:R-:W-:-:S04]  /*0170*/  SEL R0, RZ, 0xffffffff, !P0 ;  /* 0xffffffffff007807 */ /* 0x000fc80004000000 */
[----:B------:R-:W-:Y:S01]  /*0180*/  ISETP.NE.AND P0, PT, R0, RZ, PT ;  /* 0x000000ff0000720c */ /* 0x000fe20003f05270 */
[----:B------:R-:W-:-:S12]  /*0190*/  IMAD.U32 R0, RZ, RZ, UR5 ;  /* 0x00000005ff007e24 */ /* 0x000fd8000f8e00ff */
[----:B------:R-:W-:Y:S05]  /*01a0*/  @P0 BRA `(.L_x_3) ;  /* 0x0000000000240947 */ /* 0x000fea0003800000 */
.L_x_4:
[----:B------:R-:W-:Y:S05]  /*01b0*/  NANOSLEEP 0x64 ;  /* 0x000000640000795d */ /* 0x000fea0003800000 */
[----:B------:R-:W-:-:S05]  /*01c0*/  UMOV UR5, 0x4 ;  /* 0x0000000400057882 */ /* 0x000fca0000000000 */
[----:B------:R-:W-:Y:S04]  /*01d0*/  DEPBAR.LE SB0, 0x36 ;  /* 0x00008d800000791a */ /* 0x000fe80000000000 */
[----:B------:R-:W0:Y:S02]  /*01e0*/  UTCATOMSWS.FIND_AND_SET.ALIGN UP1, UR5, UR5 ;  /* 0x00000005000575e3 */ /* 0x000e240008020800 */
[----:B0-----:R-:W-:-:S04]  /*01f0*/  PLOP3.LUT P0, PT, PT, PT, UP1, 0x80, 0x8 ;  /* 0x000000000008781c */ /* 0x001fc80003f0f018 */
[----:B------:R-:W-:-:S04]  /*0200*/  SEL R0, RZ, 0xffffffff, !P0 ;  /* 0xffffffffff007807 */ /* 0x000fc80004000000 */
[----:B------:R-:W-:Y:S01]  /*0210*/  ISETP.NE.AND P0, PT, R0, RZ, PT ;  /* 0x000000ff0000720c */ /* 0x000fe20003f05270 */
[----:B------:R-:W-:-:S12]  /*0220*/  IMAD.U32 R0, RZ, RZ, UR5 ;  /* 0x00000005ff007e24 */ /* 0x000fd8000f8e00ff */
[----:B------:R-:W-:Y:S05]  /*0230*/  @!P0 BRA `(.L_x_4) ;  /* 0xfffffffc00dc8947 */ /* 0x000fea000383ffff */
.L_x_3:
[C---:B------:R-:W-:Y:S01]  /*0240*/  VIADD R3, R0.reuse, 0x10 ;  /* 0x0000001000037836 */ /* 0x040fe20000000000 */
[----:B------:R-:W-:Y:S01]  /*0250*/  UMOV UR5, 0x50 ;  /* 0x0000005000057882 */ /* 0x000fe20000000000 */
[----:B------:R-:W-:Y:S01]  /*0260*/  SHF.L.U32 R2, R5, R0, RZ ;  /* 0x0000000005027219 */ /* 0x000fe200000006ff */
[----:B------:R-:W-:Y:S01]  /*0270*/  ULEA UR5, UR6, UR5, 0x18 ;  /* 0x0000000506057291 */ /* 0x000fe2000f8ec0ff */
[----:B------:R-:W-:Y:S01]  /*0280*/  IMAD.SHL.U32 R0, R0, 0x20, RZ ;  /* 0x0000002000007824 */ /* 0x000fe200078e00ff */
[----:B------:R-:W-:-:S04]  /*0290*/  SHF.L.U32 R3, R4, R3, RZ ;  /* 0x0000000304037219 */ /* 0x000fc800000006ff */
[----:B------:R-:W-:-:S05]  /*02a0*/  LOP3.LUT R2, R3, R2, RZ, 0xfc, !PT ;  /* 0x0000000203027212 */ /* 0x000fca00078efcff */
[----:B------:R0:W-:Y:S04]  /*02b0*/  ATOMS.OR RZ, [UR5], R2 ;  /* 0x00000002ffff798c */ /* 0x0001e8000b000005 */
[----:B------:R0:W-:Y:S01]  /*02c0*/  STS [UR4], R0 ;  /* 0x00000000ff007988 */ /* 0x0001e20008000804 */
[----:B------:R-:W-:Y:S05]  /*02d0*/  BRA `(.L_x_2) ;  /* 0x0000000000107947 */ /* 0x000fea0003800000 */
.L_x_1:
[----:B------:R-:W-:Y:S01]  /*02e0*/  IMAD.MOV.U32 R0, RZ, RZ, -0x1 ;  /* 0xffffffffff007424 */ /* 0x000fe200078e00ff */
[----:B------:R-:W-:-:S04]  /*02f0*/  MOV R2, 0x320 ;  /* 0x0000032000027802 */ /* 0x000fc80000000f00 */
[----:B------:R0:W-:Y:S03]  /*0300*/  STS [UR4], R0 ;  /* 0x00000000ff007988 */ /* 0x0001e60008000804 */
[----:B0-----:R-:W-:Y:S05]  /*0310*/  CALL.REL.NOINC `($__internal_1_$__cuda_sm10x_tcgen05_guardrail_trap_phase_invalid_during_alloc) ;  /* 0x000000a800587944 */ /* 0x001fea0003c00000 */
.L_x_2:
[----:B------:R-:W-:Y:S05]  /*0320*/  WARPSYNC.ALL ;  /* 0x0000000000007948 */ /* 0x000fea0003800000 */
[----:B------:R-:W-:Y:S01]  /*0330*/  NOP ;  /* 0x0000000000007918 */ /* 0x000fe20000000000 */
.L_x_0:
[----:B------:R-:W1:Y:S01]  /*0340*/  LDC.64 R42, c[0x0][0x398] ;  /* 0x0000e600ff2a7b82 */ /* 0x000e620000000a00 */
[----:B------:R-:W2:Y:S01]  /*0350*/  S2R R5, SR_CTAID.X ;  /* 0x0000000000057919 */ /* 0x000ea20000002500 */
[----:B------:R-:W-:Y:S01]  /*0360*/  LOP3.LUT R146, R88, 0x7f, RZ, 0xc0, !PT ;  /* 0x0000007f58927812 */ /* 0x000fe200078ec0ff */
[----:B------:R-:W-:Y:S01]  /*0370*/  UMOV UR4, 0x400 ;  /* 0x0000040000047882 */ /* 0x000fe20000000000 */
[----:B------:R-:W3:Y:S04]  /*0380*/  LDCU UR9, c[0x0][0x3a4] ;  /* 0x00007480ff0977ac */ /* 0x000ee80008000800 */
[----:B------:R-:W4:Y:S01]  /*0390*/  S2UR UR5, SR_CgaCtaId ;  /* 0x00000000000579c3 */ /* 0x000f220000008800 */
[----:B------:R-:W0:Y:S01]  /*03a0*/  LDCU.128 UR20, c[0x0][0x380] ;  /* 0x00007000ff1477ac */ /* 0x000e220008000c00 */
[----:B------:R-:W-:-:S06]  /*03b0*/  UMOV UR7, 0x1 ;  /* 0x0000000100077882 */ /* 0x000fcc0000000000 */
[----:B------:R-:W0:Y:S02]  /*03c0*/  LDC.64 R124, c[0x0][0x3a8] ;  /* 0x0000ea00ff7c7b82 */ /* 0x000e240000000a00 */
[----:B01----:R-:W-:Y:S01]  /*03d0*/  VIADD R0, R43, 0x7f ;  /* 0x0000007f2b007836 */ /* 0x003fe20000000000 */
[----:B------:R-:W-:-:S04]  /*03e0*/  IABS R13, R42 ;  /* 0x0000002a000d7213 */ /* 0x000fc80000000000 */
[----:B------:R-:W-:Y:S01]  /*03f0*/  SHF.R.S32.HI R3, RZ, 0x1f, R0 ;  /* 0x0000001fff037819 */ /* 0x000fe20000011400 */
[----:B----4-:R-:W-:-:S03]  /*0400*/  ULEA UR16, UR5, UR4, 0x18 ;  /* 0x0000000405107291 */ /* 0x010fc6000f8ec0ff */
[----:B------:R-:W-:Y:S01]  /*0410*/  LEA.HI R3, R3, R0, RZ, 0x7 ;  /* 0x0000000003037211 */ /* 0x000fe200078f38ff */
[----:B------:R-:W-:Y:S01]  /*0420*/  BAR.SYNC.DEFER_BLOCKING 0x0 ;  /* 0x0000000000007b1d */ /* 0x000fe20000010000 */
[----:B--2---:R-:W-:Y:S02]  /*0430*/  IABS R8, R5 ;  /* 0x0000000500087213 */ /* 0x004fe40000000000 */
[----:B------:R-:W-:-:S05]  /*0440*/  SHF.R.S32.HI R3, RZ, 0x7, R3 ;  /* 0x00000007ff037819 */ /* 0x000fca0000011403 */
[----:B------:R-:W-:-:S05]  /*0450*/  IMAD.SHL.U32 R4, R3, 0x8, RZ ;  /* 0x0000000803047824 */ /* 0x000fca00078e00ff */
[-C--:B------:R-:W-:Y:S02]  /*0460*/  IABS R7, R4.reuse ;  /* 0x0000000400077213 */ /* 0x080fe40000000000 */
[----:B------:R-:W-:Y:S02]  /*0470*/  IABS R10, R4 ;  /* 0x00000004000a7213 */ /* 0x000fe40000000000 */
[----:B------:R-:W0:Y:S01]  /*0480*/  I2F.RP R0, R7 ;  /* 0x0000000700007306 */ /* 0x000e220000209400 */
[----:B------:R-:W1:Y:S07]  /*0490*/  LDS R18, [UR16] ;  /* 0x00000010ff127984 */ /* 0x000e6e0008000800 */
[----:B0-----:R-:W0:Y:S02]  /*04a0*/  MUFU.RCP R0, R0 ;  /* 0x0000000000007308 */ /* 0x001e240000001000 */
[----:B0-----:R-:W-:-:S02]  /*04b0*/  VIADD R2, R0, 0xffffffe ;  /* 0x0ffffffe00027836 */ /* 0x001fc40000000000 */
[----:B------:R-:W-:-:S04]  /*04c0*/  IMAD.MOV R0, RZ, RZ, -R10 ;  /* 0x000000ffff007224 */ /* 0x000fc800078e0a0a */
[----:B------:R0:W2:Y:S02]  /*04d0*/  F2I.FTZ.U32.TRUNC.NTZ R3, R2 ;  /* 0x0000000200037305 */ /* 0x0000a4000021f000 */
[----:B0-----:R-:W-:Y:S01]  /*04e0*/  IMAD.MOV.U32 R2, RZ, RZ, RZ ;  /* 0x000000ffff027224 */ /* 0x001fe200078e00ff */
[----:B-1----:R-:W-:Y:S01]  /*04f0*/  R2UR UR17, R18 ;  /* 0x00000000121172ca */ /* 0x002fe200000e0000 */
[----:B--2---:R-:W-:-:S04]  /*0500*/  IMAD.MOV R6, RZ, RZ, -R3 ;  /* 0x000000ffff067224 */ /* 0x004fc800078e0a03 */
[----:B------:R-:W-:Y:S02]  /*0510*/  IMAD R9, R6, R7, RZ ;  /* 0x0000000706097224 */ /* 0x000fe400078e02ff */
[----:B------:R-:W-:Y:S02]  /*0520*/  IMAD.MOV.U32 R6, RZ, RZ, R8 ;  /* 0x000000ffff067224 */ /* 0x000fe400078e0008 */
[----:B------:R-:W-:-:S06]  /*0530*/  IMAD.HI.U32 R3, R3, R9, R2 ;  /* 0x0000000903037227 */ /* 0x000fcc00078e0002 */
[----:B------:R-:W-:-:S04]  /*0540*/  IMAD.HI.U32 R3, R3, R6, RZ ;  /* 0x0000000603037227 */ /* 0x000fc800078e00ff */
[----:B------:R-:W-:Y:S01]  /*0550*/  IMAD R0, R3, R0, R6 ;  /* 0x0000000003007224 */ /* 0x000fe200078e0206 */
[----:B------:R-:W-:Y:S04]  /*0560*/  BAR.SYNC.DEFER_BLOCKING 0x0 ;  /* 0x0000000000007b1d */ /* 0x000fe80000010000 */
[----:B------:R-:W-:-:S13]  /*0570*/  ISETP.GT.U32.AND P1, PT, R7, R0, PT ;  /* 0x000000000700720c */ /* 0x000fda0003f24070 */
[----:B------:R-:W-:Y:S02]  /*0580*/  @!P1 IMAD.IADD R0, R0, 0x1, -R7 ;  /* 0x0000000100009824 */ /* 0x000fe400078e0a07 */
[----:B------:R-:W-:Y:S01]  /*0590*/  @!P1 VIADD R3, R3, 0x1 ;  /* 0x0000000103039836 */ /* 0x000fe20000000000 */
[----:B------:R-:W-:Y:S02]  /*05a0*/  ISETP.NE.AND P1, PT, R4, RZ, PT ;  /* 0x000000ff0400720c */ /* 0x000fe40003f25270 */
[----:B------:R-:W-:Y:S02]  /*05b0*/  ISETP.GE.U32.AND P0, PT, R0, R7, PT ;  /* 0x000000070000720c */ /* 0x000fe40003f06070 */
[----:B------:R-:W-:-:S04]  /*05c0*/  LOP3.LUT R0, R5, R4, RZ, 0x3c, !PT ;  /* 0x0000000405007212 */ /* 0x000fc800078e3cff */
[----:B------:R-:W-:Y:S01]  /*05d0*/  ISETP.GE.AND P2, PT, R0, RZ, PT ;  /* 0x000000ff0000720c */ /* 0x000fe20003f46270 */
[----:B------:R-:W-:-:S06]  /*05e0*/  VIADD R0, R42, 0x7f ;  /* 0x0000007f2a007836 */ /* 0x000fcc0000000000 */
[----:B------:R-:W-:-:S04]  /*05f0*/  @P0 VIADD R3, R3, 0x1 ;  /* 0x0000000103030836 */ /* 0x000fc80000000000 */
[----:B------:R-:W-:Y:S01]  /*0600*/  IMAD.MOV.U32 R2, RZ, RZ, R3 ;  /* 0x000000ffff027224 */ /* 0x000fe200078e0003 */
[----:B------:R-:W-:-:S03]  /*0610*/  SHF.R.S32.HI R3, RZ, 0x1f, R0 ;  /* 0x0000001fff037819 */ /* 0x000fc60000011400 */
[----:B------:R-:W-:Y:S01]  /*0620*/  @!P2 IMAD.MOV R2, RZ, RZ, -R2 ;  /* 0x000000ffff02a224 */ /* 0x000fe200078e0a02 */
[----:B------:R-:W-:Y:S02]  /*0630*/  @!P1 LOP3.LUT R2, RZ, R4, RZ, 0x33, !PT ;  /* 0x00000004ff029212 */ /* 0x000fe400078e33ff */
[----:B------:R-:W-:-:S03]  /*0640*/  LEA.HI R3, R3, R0, RZ, 0x7 ;  /* 0x0000000003037211 */ /* 0x000fc600078f38ff */
[----:B------:R-:W-:Y:S02]  /*0650*/  IMAD.SHL.U32 R8, R2, 0x8, RZ ;  /* 0x0000000802087824 */ /* 0x000fe400078e00ff */
[----:B------:R-:W-:-:S03]  /*0660*/  IMAD.MOV R2, RZ, RZ, -R2 ;  /* 0x000000ffff027224 */ /* 0x000fc600078e0a02 */
[----:B------:R-:W-:Y:S01]  /*0670*/  LEA.HI.SX32 R3, R3, -R8, 0x19 ;  /* 0x8000000803037211 */ /* 0x000fe200078fcaff */
[----:B------:R-:W-:-:S03]  /*0680*/  IMAD R10, R4, R2, R5 ;  /* 0x00000002040a7224 */ /* 0x000fc600078e0205 */
[----:B------:R-:W-:Y:S02]  /*0690*/  VIMNMX R11, PT, PT, R3, 0x8, PT ;  /* 0x00000008030b7848 */ /* 0x000fe40003fe0100 */
[----:B------:R-:W-:Y:S02]  /*06a0*/  IABS R7, R10 ;  /* 0x0000000a00077213 */ /* 0x000fe40000000000 */
[-C--:B------:R-:W-:Y:S02]  /*06b0*/  IABS R9, R11.reuse ;  /* 0x0000000b00097213 */ /* 0x080fe40000000000 */
[----:B------:R-:W-:Y:S02]  /*06c0*/  IABS R4, R11 ;  /* 0x0000000b00047213 */ /* 0x000fe40000000000 */
[----:B------:R-:W0:Y:S08]  /*06d0*/  I2F.RP R0, R9 ;  /* 0x0000000900007306 */ /* 0x000e300000209400 */
[----:B0-----:R-:W0:Y:S02]  /*06e0*/  MUFU.RCP R0, R0 ;  /* 0x0000000000007308 */ /* 0x001e240000001000 */
[----:B0-----:R-:W-:-:S02]  /*06f0*/  VIADD R3, R0, 0xffffffe ;  /* 0x0ffffffe00037836 */ /* 0x001fc40000000000 */
[----:B------:R-:W-:-:S04]  /*0700*/  IMAD.MOV R0, RZ, RZ, -R4 ;  /* 0x000000ffff007224 */ /* 0x000fc800078e0a04 */
[----:B------:R-:W0:Y:S02]  /*0710*/  F2I.FTZ.U32.TRUNC.NTZ R3, R3 ;  /* 0x0000000300037305 */ /* 0x000e24000021f000 */
[----:B0-----:R-:W-:-:S04]  /*0720*/  IMAD.MOV R6, RZ, RZ, -R3 ;  /* 0x000000ffff067224 */ /* 0x001fc800078e0a03 */
[----:B------:R-:W-:Y:S02]  /*0730*/  IMAD.MOV.U32 R2, RZ, RZ, R6 ;  /* 0x000000ffff027224 */ /* 0x000fe400078e0006 */
[----:B------:R-:W0:Y:S02]  /*0740*/  I2F.RP R6, R13 ;  /* 0x0000000d00067306 */ /* 0x000e240000209400 */
[----:B------:R-:W-:Y:S02]  /*0750*/  IMAD R5, R2, R9, RZ ;  /* 0x0000000902057224 */ /* 0x000fe400078e02ff */
[----:B------:R-:W-:-:S04]  /*0760*/  IMAD.MOV.U32 R2, RZ, RZ, RZ ;  /* 0x000000ffff027224 */ /* 0x000fc800078e00ff */
[----:B------:R-:W-:Y:S01]  /*0770*/  IMAD.HI.U32 R2, R3, R5, R2 ;  /* 0x0000000503027227 */ /* 0x000fe200078e0002 */
[----:B------:R-:W-:-:S05]  /*0780*/  IABS R3, R43 ;  /* 0x0000002b00037213 */ /* 0x000fca0000000000 */
[----:B------:R-:W-:Y:S01]  /*0790*/  IMAD.HI.U32 R2, R2, R7, RZ ;  /* 0x0000000702027227 */ /* 0x000fe200078e00ff */
[----:B0-----:R-:W0:Y:S03]  /*07a0*/  MUFU.RCP R6, R6 ;  /* 0x0000000600067308 */ /* 0x001e260000001000 */
[----:B------:R-:W-:-:S05]  /*07b0*/  IMAD R0, R2, R0, R7 ;  /* 0x0000000002007224 */ /* 0x000fca00078e0207 */
[----:B------:R-:W-:Y:S01]  /*07c0*/  ISETP.GT.U32.AND P1, PT, R9, R0, PT ;  /* 0x000000000900720c */ /* 0x000fe20003f24070 */
[----:B------:R-:W1:Y:S01]  /*07d0*/  I2F.RP R7, R3 ;  /* 0x0000000300077306 */ /* 0x000e620000209400 */
[----:B0-----:R-:W-:-:S11]  /*07e0*/  VIADD R4, R6, 0xffffffe ;  /* 0x0ffffffe06047836 */ /* 0x001fd60000000000 */
[----:B------:R-:W-:Y:S01]  /*07f0*/  @!P1 IMAD.IADD R0, R0, 0x1, -R9 ;  /* 0x0000000100009824 */ /* 0x000fe200078e0a09 */
[----:B------:R0:W-:Y:S01]  /*0800*/  F2I.FTZ.U32.TRUNC.NTZ R5, R4 ;  /* 0x0000000400057305 */ /* 0x0001e2000021f000 */
[----:B------:R-:W-:Y:S01]  /*0810*/  @!P1 VIADD R2, R2, 0x1 ;  /* 0x0000000102029836 */ /* 0x000fe20000000000 */
[----:B------:R-:W-:Y:S02]  /*0820*/  ISETP.NE.AND P1, PT, R11, RZ, PT ;  /* 0x000000ff0b00720c */ /* 0x000fe40003f25270 */
[----:B------:R-:W-:Y:S02]  /*0830*/  ISETP.GE.U32.AND P0, PT, R0, R9, PT ;  /* 0x000000090000720c */ /* 0x000fe40003f06070 */
[----:B------:R-:W-:Y:S02]  /*0840*/  LOP3.LUT R0, R10, R11, RZ, 0x3c, !PT ;  /* 0x0000000b0a007212 */ /* 0x000fe400078e3cff */
[----:B-1----:R-:W1:Y:S01]  /*0850*/  MUFU.RCP R7, R7 ;  /* 0x0000000700077308 */ /* 0x002e620000001000 */
[----:B0-----:R-:W-:Y:S01]  /*0860*/  IMAD.MOV.U32 R4, RZ, RZ, RZ ;  /* 0x000000ffff047224 */ /* 0x001fe200078e00ff */
[----:B------:R-:W-:-:S07]  /*0870*/  ISETP.GE.AND P2, PT, R0, RZ, PT ;  /* 0x000000ff0000720c */ /* 0x000fce0003f46270 */
[----:B------:R-:W-:-:S06]  /*0880*/  @P0 VIADD R2, R2, 0x1 ;  /* 0x0000000102020836 */ /* 0x000fcc0000000000 */
[----:B------:R-:W-:Y:S01]  /*0890*/  @!P2 IMAD.MOV R2, RZ, RZ, -R2 ;  /* 0x000000ffff02a224 */ /* 0x000fe200078e0a02 */
[----:B------:R-:W-:Y:S01]  /*08a0*/  @!P1 LOP3.LUT R2, RZ, R11, RZ, 0x33, !PT ;  /* 0x0000000bff029212 */ /* 0x000fe200078e33ff */
[----:B-1----:R-:W-:-:S04]  /*08b0*/  VIADD R6, R7, 0xffffffe ;  /* 0x0ffffffe07067836 */ /* 0x002fc80000000000 */
[----:B------:R-:W-:Y:S01]  /*08c0*/  IMAD.MOV R0, RZ, RZ, -R2 ;  /* 0x000000ffff007224 */ /* 0x000fe200078e0a02 */
[----:B------:R-:W0:Y:S03]  /*08d0*/  F2I.FTZ.U32.TRUNC.NTZ R7, R6 ;  /* 0x0000000600077305 */ /* 0x000e26000021f000 */
[----:B------:R-:W-:Y:S01]  /*08e0*/  IMAD R0, R11, R0, R10 ;  /* 0x000000000b007224 */ /* 0x000fe200078e020a */
[----:B------:R-:W-:-:S03]  /*08f0*/  SHF.R.U32.HI R11, RZ, 0x5, R88 ;  /* 0x00000005ff0b7819 */ /* 0x000fc60000011658 */
[----:B------:R-:W-:Y:S01]  /*0900*/  IMAD.IADD R9, R8, 0x1, R0 ;  /* 0x0000000108097824 */ /* 0x000fe200078e0200 */
[----:B------:R-:W-:Y:S01]  /*0910*/  SGXT.U32 R11, R11, 0x2 ;  /* 0x000000020b0b781a */ /* 0x000fe20000000000 */
[----:B------:R-:W-:Y:S02]  /*0920*/  IMAD.MOV R8, RZ, RZ, -R5 ;  /* 0x000000ffff087224 */ /* 0x000fe400078e0a05 */
[----:B------:R-:W-:Y:S02]  /*0930*/  IMAD.SHL.U32 R0, R2, 0x80, RZ ;  /* 0x0000008002007824 */ /* 0x000fe400078e00ff */
[----:B------:R-:W-:Y:S02]  /*0940*/  IMAD R15, R8, R13, RZ ;  /* 0x0000000d080f7224 */ /* 0x000fe400078e02ff */
[----:B0-----:R-:W-:Y:S01]  /*0950*/  IMAD.MOV R6, RZ, RZ, -R7 ;  /* 0x000000ffff067224 */ /* 0x001fe200078e0a07 */
[----:B------:R-:W-:Y:S01]  /*0960*/  LOP3.LUT R11, R0, R11, RZ, 0xfc, !PT ;  /* 0x0000000b000b7212 */ /* 0x000fe200078efcff */
[----:B------:R-:W-:-:S03]  /*0970*/  IMAD.HI.U32 R4, R5, R15, R4 ;  /* 0x0000000f05047227 */ /* 0x000fc600078e0004 */
[----:B------:R-:W-:Y:S01]  /*0980*/  LOP3.LUT R15, R11, 0x4, RZ, 0xfc, !PT ;  /* 0x000000040b0f7812 */ /* 0x000fe200078efcff */
[----:B------:R-:W-:Y:S01]  /*0990*/  IMAD R2, R9, 0x80, R146 ;  /* 0x0000008009027824 */ /* 0x000fe200078e0292 */
[----:B------:R-:W-:Y:S01]  /*09a0*/  LOP3.LUT R17, R11, 0xc, RZ, 0xfc, !PT ;  /* 0x0000000c0b117812 */ /* 0x000fe200078efcff */
[----:B------:R-:W-:Y:S01]  /*09b0*/  IMAD R5, R6, R3, RZ ;  /* 0x0000000306057224 */ /* 0x000fe200078e02ff */
[----:B------:R-:W-:Y:S01]  /*09c0*/  IABS R9, R15 ;  /* 0x0000000f00097213 */ /* 0x000fe20000000000 */
[----:B------:R-:W-:Y:S01]  /*09d0*/  IMAD.MOV.U32 R6, RZ, RZ, RZ ;  /* 0x000000ffff067224 */ /* 0x000fe200078e00ff */
[----:B------:R-:W-:Y:S02]  /*09e0*/  IABS R8, R2 ;  /* 0x0000000200087213 */ /* 0x000fe40000000000 */
[----:B------:R-:W-:Y:S01]  /*09f0*/  IABS R14, R17 ;  /* 0x00000011000e7213 */ /* 0x000fe20000000000 */
[----:B------:R-:W-:Y:S01]  /*0a00*/  IMAD.HI.U32 R6, R7, R5, R6 ;  /* 0x0000000507067227 */ /* 0x000fe200078e0006 */
[----:B------:R-:W-:-:S02]  /*0a10*/  ISETP.GE.AND P6, PT, R17, RZ, PT ;  /* 0x000000ff1100720c */ /* 0x000fc40003fc6270 */
[C---:B------:R-:W-:Y:S01]  /*0a20*/  LOP3.LUT R17, R11.reuse, 0x24, RZ, 0xfc, !PT ;  /* 0x000000240b117812 */ /* 0x040fe200078efcff */
[----:B------:R-:W-:Y:S01]  /*0a30*/  IMAD.MOV.U32 R7, RZ, RZ, R9 ;  /* 0x000000ffff077224 */ /* 0x000fe200078e0009 */
[C---:B------:R-:W-:Y:S01]  /*0a40*/  LOP3.LUT R9, R11.reuse, 0x8, RZ, 0xfc, !PT ;  /* 0x000000080b097812 */ /* 0x040fe200078efcff */
[----:B------:R-:W-:Y:S01]  /*0a50*/  IMAD.HI.U32 R4, R4, R8, RZ ;  /* 0x0000000804047227 */ /* 0x000fe200078e00ff */
[C---:B------:R-:W-:Y:S02]  /*0a60*/  LOP3.LUT R19, R11.reuse, 0x28, RZ, 0xfc, !PT ;  /* 0x000000280b137812 */ /* 0x040fe400078efcff */
[----:B------:R-:W-:Y:S01]  /*0a70*/  IABS R12, R9 ;  /* 0x00000009000c7213 */ /* 0x000fe20000000000 */
[C---:B------:R-:W-:Y:S01]  /*0a80*/  IMAD.HI.U32 R5, R6.reuse, R7, RZ ;  /* 0x0000000706057227 */ /* 0x040fe200078e00ff */
[----:B------:R-:W-:Y:S02]  /*0a90*/  IABS R24, R19 ;  /* 0x0000001300187213 */ /* 0x000fe40000000000 */
[C---:B------:R-:W-:Y:S01]  /*0aa0*/  LOP3.LUT R21, R11.reuse, 0x34, RZ, 0xfc, !PT ;  /* 0x000000340b157812 */ /* 0x040fe200078efcff */
[----:B------:R-:W-:Y:S01]  /*0ab0*/  IMAD.MOV R4, RZ, RZ, -R4 ;  /* 0x000000ffff047224 */ /* 0x000fe200078e0a04 */
[----:B------:R-:W-:Y:S01]  /*0ac0*/  LOP3.LUT R33, R11, 0x64, RZ, 0xfc, !PT ;  /* 0x000000640b217812 */ /* 0x000fe200078efcff */
[----:B------:R-:W-:Y:S01]  /*0ad0*/  IMAD.MOV R10, RZ, RZ, -R5 ;  /* 0x000000ffff0a7224 */ /* 0x000fe200078e0a05 */
[----:B------:R-:W-:Y:S01]  /*0ae0*/  IABS R30, R21 ;  /* 0x00000015001e7213 */ /* 0x000fe20000000000 */
[----:B------:R-:W-:Y:S01]  /*0af0*/  IMAD R4, R13, R4, R8 ;  /* 0x000000040d047224 */ /* 0x000fe200078e0208 */
[----:B------:R-:W-:Y:S01]  /*0b00*/  IABS R66, R33 ;  /* 0x0000002100427213 */ /* 0x000fe20000000000 */
[----:B------:R-:W-:Y:S01]  /*0b10*/  IMAD R8, R3, R10, R7 ;  /* 0x0000000a03087224 */ /* 0x000fe200078e0207 */
[----:B------:R-:W-:Y:S01]  /*0b20*/  LOP3.LUT R10, R11, 0x10, RZ, 0xfc, !PT ;  /* 0x000000100b0a7812 */ /* 0x000fe200078efcff */
[----:B------:R-:W-:Y:S01]  /*0b30*/  IMAD.HI.U32 R5, R6, R12, RZ ;  /* 0x0000000c06057227 */ /* 0x000fe200078e00ff */
[----:B------:R-:W-:-:S02]  /*0b40*/  ISETP.GT.U32.AND P0, PT, R13, R4, PT ;  /* 0x000000040d00720c */ /* 0x000fc40003f04070 */
[----:B------:R-:W-:Y:S01]  /*0b50*/  ISETP.GT.U32.AND P1, PT, R3, R8, PT ;  /* 0x000000080300720c */ /* 0x000fe20003f24070 */
[----:B------:R-:W-:Y:S01]  /*0b60*/  IMAD.MOV R7, RZ, RZ, -R5 ;  /* 0x000000ffff077224 */ /* 0x000fe200078e0a05 */
[----:B------:R-:W-:Y:S01]  /*0b70*/  IABS R16, R10 ;  /* 0x0000000a00107213 */ /* 0x000fe20000000000 */
[----:B------:R-:W-:Y:S01]  /*0b80*/  IMAD.HI.U32 R5, R6, R14, RZ ;  /* 0x0000000e06057227 */ /* 0x000fe200078e00ff */
[C---:B------:R-:W-:Y:S02]  /*0b90*/  LOP3.LUT R37, R11.reuse, 0x6c, RZ, 0xfc, !PT ;  /* 0x0000006c0b257812 */ /* 0x040fe400078efcff */
[----:B------:R-:W-:Y:S01]  /*0ba0*/  LOP3.LUT R31, R11, 0x60, RZ, 0xfc, !PT ;  /* 0x000000600b1f7812 */ /* 0x000fe200078efcff */
[----:B------:R-:W-:Y:S01]  /*0bb0*/  IMAD.MOV R5, RZ, RZ, -R5 ;  /* 0x000000ffff057224 */ /* 0x000fe200078e0a05 */
[----:B------:R-:W-:Y:S01]  /*0bc0*/  IABS R70, R37 ;  /* 0x0000002500467213 */ /* 0x000fe20000000000 */
[C---:B------:R-:W-:Y:S01]  /*0bd0*/  IMAD R12, R3.reuse, R7, R12 ;  /* 0x00000007030c7224 */ /* 0x040fe200078e020c */
[----:B------:R-:W-:Y:S01]  /*0be0*/  SHF.R.U32.HI R7, RZ, 0x5, R88 ;  /* 0x00000005ff077819 */ /* 0x000fe20000011658 */
[----:B------:R-:W-:Y:S01]  /*0bf0*/  IMAD R14, R3, R5, R14 ;  /* 0x00000005030e7224 */ /* 0x000fe200078e020e */
[----:B------:R-:W-:Y:S01]  /*0c00*/  LOP3.LUT R35, R11, 0x68, RZ, 0xfc, !PT ;  /* 0x000000680b237812 */ /* 0x000fe200078efcff */
[----:B------:R-:W-:Y:S01]  /*0c10*/  @!P1 IMAD.IADD R8, R8, 0x1, -R3 ;  /* 0x0000000108089824 */ /* 0x000fe200078e0a03 */
[C---:B------:R-:W-:Y:S01]  /*0c20*/  ISETP.GT.U32.AND P2, PT, R3.reuse, R12, PT ;  /* 0x0000000c0300720c */ /* 0x040fe20003f44070 */
[----:B------:R-:W-:Y:S01]  /*0c30*/  IMAD.HI.U32 R5, R6, R16, RZ ;  /* 0x0000001006057227 */ /* 0x000fe200078e00ff */
[----:B------:R-:W-:-:S02]  /*0c40*/  ISETP.GT.U32.AND P4, PT, R3, R14, PT ;  /* 0x0000000e0300720c */ /* 0x000fc40003f84070 */
[----:B------:R-:W-:Y:S01]  /*0c50*/  ISETP.GT.U32.AND P3, PT, R3, R8, PT ;  /* 0x000000080300720c */ /* 0x000fe20003f64070 */
[----:B------:R-:W-:Y:S01]  /*0c60*/  @!P0 IMAD.IADD R4, R4, 0x1, -R13 ;  /* 0x0000000104048824 */ /* 0x000fe200078e0a0d */
[----:B------:R-:W-:Y:S01]  /*0c70*/  ISETP.GE.AND P0, PT, R15, RZ, PT ;  /* 0x000000ff0f00720c */ /* 0x000fe20003f06270 */
[----:B------:R-:W-:Y:S01]  /*0c80*/  IMAD.MOV R5, RZ, RZ, -R5 ;  /* 0x000000ffff057224 */ /* 0x000fe200078e0a05 */
[----:B------:R-:W-:Y:S02]  /*0c90*/  ISETP.GE.AND P1, PT, R9, RZ, PT ;  /* 0x000000ff0900720c */ /* 0x000fe40003f26270 */
[----:B------:R-:W-:Y:S01]  /*0ca0*/  ISETP.GT.U32.AND P5, PT, R13, R4, PT ;  /* 0x000000040d00720c */ /* 0x000fe20003fa4070 */
[----:B------:R-:W-:Y:S01]  /*0cb0*/  IMAD R16, R3, R5, R16 ;  /* 0x0000000503107224 */ /* 0x000fe200078e0210 */
[C---:B------:R-:W-:Y:S01]  /*0cc0*/  LOP3.LUT R5, R11.reuse, 0x14, RZ, 0xfc, !PT ;  /* 0x000000140b057812 */ /* 0x040fe200078efcff */
[--C-:B------:R-:W-:Y:S01]  /*0cd0*/  @!P2 IMAD.IADD R12, R12, 0x1, -R3.reuse ;  /* 0x000000010c0ca824 */ /* 0x100fe200078e0a03 */
[----:B------:R-:W-:Y:S01]  /*0ce0*/  LOP3.LUT R9, R11, 0x20, RZ, 0xfc, !PT ;  /* 0x000000200b097812 */ /* 0x000fe200078efcff */
[--C-:B------:R-:W-:Y:S01]  /*0cf0*/  @!P4 IMAD.IADD R14, R14, 0x1, -R3.reuse ;  /* 0x000000010e0ec824 */ /* 0x100fe200078e0a03 */
[----:B------:R-:W-:Y:S01]  /*0d00*/  ISETP.GE.AND P4, PT, R5, RZ, PT ;  /* 0x000000ff0500720c */ /* 0x000fe20003f86270 */
[----:B------:R-:W-:Y:S01]  /*0d10*/  @!P3 IMAD.IADD R8, R8, 0x1, -R3 ;  /* 0x000000010808b824 */ /* 0x000fe200078e0a03 */
[----:B------:R-:W-:-:S02]  /*0d20*/  ISETP.GT.U32.AND P2, PT, R3, R12, PT ;  /* 0x0000000c0300720c */ /* 0x000fc40003f44070 */
[----:B------:R-:W-:Y:S02]  /*0d30*/  ISETP.GT.U32.AND P3, PT, R3, R14, PT ;  /* 0x0000000e0300720c */ /* 0x000fe40003f64070 */
[----:B------:R-:W-:Y:S01]  /*0d40*/  IABS R5, R5 ;  /* 0x0000000500057213 */ /* 0x000fe20000000000 */
[----:B------:R-:W-:Y:S01]  /*0d50*/  @!P5 IMAD.IADD R4, R4, 0x1, -R13 ;  /* 0x000000010404d824 */ /* 0x000fe200078e0a0d */
[----:B------:R-:W-:Y:S02]  /*0d60*/  R2UR UR8, R7 ;  /* 0x00000000070872ca */ /* 0x000fe400000e0000 */
[----:B------:R-:W-:Y:S02]  /*0d70*/  LOP3.LUT R7, R11, 0x18, RZ, 0xfc, !PT ;  /* 0x000000180b077812 */ /* 0x000fe400078efcff */
[----:B------:R-:W-:Y:S02]  /*0d80*/  IABS R15, R9 ;  /* 0x00000009000f7213 */ /* 0x000fe40000000000 */
[----:B------:R-:W-:Y:S01]  /*0d90*/  ISETP.GE.AND P5, PT, R10, RZ, PT ;  /* 0x000000ff0a00720c */ /* 0x000fe20003fa6270 */
[--C-:B------:R-:W-:Y:S01]  /*0da0*/  @!P2 IMAD.IADD R12, R12, 0x1, -R3.reuse ;  /* 0x000000010c0ca824 */ /* 0x100fe200078e0a03 */
[----:B------:R-:W-:Y:S01]  /*0db0*/  ISETP.GE.AND P2, PT, R9, RZ, PT ;  /* 0x000000ff0900720c */ /* 0x000fe20003f46270 */
[----:B------:R-:W-:Y:S01]  /*0dc0*/  @!P3 IMAD.IADD R14, R14, 0x1, -R3 ;  /* 0x000000010e0eb824 */ /* 0x000fe200078e0a03 */
[----:B------:R-:W-:Y:S01]  /*0dd0*/  ISETP.GT.U32.AND P3, PT, R3, R16, PT ;  /* 0x000000100300720c */ /* 0x000fe20003f64070 */
[----:B------:R-:W-:Y:S01]  /*0de0*/  IMAD.MOV.U32 R9, RZ, RZ, R5 ;  /* 0x000000ffff097224 */ /* 0x000fe200078e0005 */
[----:B------:R-:W-:Y:S01]  /*0df0*/  IABS R13, R7 ;  /* 0x00000007000d7213 */ /* 0x000fe20000000000 */
[----:B------:R-:W-:Y:S01]  /*0e00*/  IMAD.MOV.U32 R10, RZ, RZ, R8 ;  /* 0x000000ffff0a7224 */ /* 0x000fe200078e0008 */
[----:B------:R-:W-:Y:S01]  /*0e10*/  IABS R62, R31 ;  /* 0x0000001f003e7213 */ /* 0x000fe20000000000 */
[C---:B------:R-:W-:Y:S01]  /*0e20*/  IMAD.HI.U32 R5, R6.reuse, R9, RZ ;  /* 0x0000000906057227 */ /* 0x040fe200078e00ff */
[----:B------:R-:W-:Y:S01]  /*0e30*/  IABS R68, R35 ;  /* 0x0000002300447213 */ /* 0x000fe20000000000 */
[----:B------:R-:W-:Y:S01]  /*0e40*/  USHF.L.U32 UR4, UR8, 0x15, URZ ;  /* 0x0000001508047899 */ /* 0x000fe200080006ff */
[----:B------:R-:W-:Y:S01]  /*0e50*/  LOP3.LUT R39, R11, 0x70, RZ, 0xfc, !PT ;  /* 0x000000700b277812 */ /* 0x000fe200078efcff */
[----:B------:R-:W-:Y:S01]  /*0e60*/  @!P0 IMAD.MOV R10, RZ, RZ, -R10 ;  /* 0x000000ffff0a8224 */ /* 0x000fe200078e0a0a */
[----:B------:R-:W-:Y:S01]  /*0e70*/  ISETP.GE.AND P0, PT, R7, RZ, PT ;  /* 0x000000ff0700720c */ /* 0x000fe20003f06270 */
[C---:B------:R-:W-:Y:S01]  /*0e80*/  IMAD.HI.U32 R8, R6.reuse, R15, RZ ;  /* 0x0000000f06087227 */ /* 0x040fe200078e00ff */
[----:B------:R-:W-:Y:S01]  /*0e90*/  IABS R72, R39 ;  /* 0x0000002700487213 */ /* 0x000fe20000000000 */
[----:B------:R-:W-:Y:S01]  /*0ea0*/  ULOP3.LUT UR4, UR4, 0x600000, URZ, 0xc0, !UPT ;  /* 0x0060000004047892 */ /* 0x000fe2000f8ec0ff */
[C---:B------:R-:W-:Y:S01]  /*0eb0*/  LOP3.LUT R41, R11.reuse, 0x74, RZ, 0xfc, !PT ;  /* 0x000000740b297812 */ /* 0x040fe200078efcff */
[----:B------:R-:W-:Y:S01]  /*0ec0*/  IMAD.HI.U32 R7, R6, R13, RZ ;  /* 0x0000000d06077227 */ /* 0x000fe200078e00ff */
[----:B------:R-:W-:-:S02]  /*0ed0*/  LOP3.LUT R45, R11, 0x78, RZ, 0xfc, !PT ;  /* 0x000000780b2d7812 */ /* 0x000fc400078efcff */
[----:B------:R-:W-:Y:S01]  /*0ee0*/  IABS R74, R41 ;  /* 0x00000029004a7213 */ /* 0x000fe20000000000 */
[----:B------:R-:W-:Y:S01]  /*0ef0*/  IMAD.MOV R18, RZ, RZ, -R5 ;  /* 0x000000ffff127224 */ /* 0x000fe200078e0a05 */
[----:B------:R-:W-:Y:S01]  /*0f00*/  IABS R5, R17 ;  /* 0x0000001100057213 */ /* 0x000fe20000000000 */
[----:B------:R-:W-:Y:S01]  /*0f10*/  IMAD.MOV R22, RZ, RZ, -R8 ;  /* 0x000000ffff167224 */ /* 0x000fe200078e0a08 */
[----:B------:R-:W-:Y:S01]  /*0f20*/  IABS R76, R45 ;  /* 0x0000002d004c7213 */ /* 0x000fe20000000000 */
[----:B------:R-:W-:Y:S02]  /*0f30*/  IMAD.MOV R20, RZ, RZ, -R7 ;  /* 0x000000ffff147224 */ /* 0x000fe400078e0a07 */
[C---:B------:R-:W-:Y:S02]  /*0f40*/  IMAD R8, R3.reuse, R18, R9 ;  /* 0x0000001203087224 */ /* 0x040fe400078e0209 */
[----:B------:R-:W-:Y:S02]  /*0f50*/  @!P3 IMAD.IADD R16, R16, 0x1, -R3 ;  /* 0x000000011010b824 */ /* 0x000fe400078e0a03 */
[C---:B------:R-:W-:Y:S01]  /*0f60*/  IMAD R18, R3.reuse, R20, R13 ;  /* 0x0000001403127224 */ /* 0x040fe200078e020d */
[C---:B------:R-:W-:Y:S01]  /*0f70*/  ISETP.GT.U32.AND P3, PT, R3.reuse, R8, PT ;  /* 0x000000080300720c */ /* 0x040fe20003f64070 */
[----:B------:R-:W-:Y:S01]  /*0f80*/  @!P1 IMAD.MOV R12, RZ, RZ, -R12 ;  /* 0x000000ffff0c9224 */ /* 0x000fe200078e0a0c */
[----:B------:R-:W-:Y:S01]  /*0f90*/  ISETP.GT.U32.AND P1, PT, R3, R16, PT ;  /* 0x000000100300720c */ /* 0x000fe20003f24070 */
[----:B------:R-:W-:Y:S01]  /*0fa0*/  IMAD.MOV.U32 R9, RZ, RZ, R5 ;  /* 0x000000ffff097224 */ /* 0x000fe200078e0005 */
[----:B------:R-:W-:Y:S01]  /*0fb0*/  LOP3.LUT R13, R11, 0x2c, RZ, 0xfc, !PT ;  /* 0x0000002c0b0d7812 */ /* 0x000fe200078efcff */
[----:B------:R-:W-:Y:S01]  /*0fc0*/  @!P6 IMAD.MOV R14, RZ, RZ, -R14 ;  /* 0x000000ffff0ee224 */ /* 0x000fe200078e0a0e */
[----:B------:R-:W-:Y:S01]  /*0fd0*/  ISETP.GT.U32.AND P6, PT, R3, R18, PT ;  /* 0x000000120300720c */ /* 0x000fe20003fc4070 */
[----:B------:R-:W-:Y:S01]  /*0fe0*/  IMAD.HI.U32 R5, R6, R9, RZ ;  /* 0x0000000906057227 */ /* 0x000fe200078e00ff */
[----:B------:R-:W-:-:S03]  /*0ff0*/  IABS R26, R13 ;  /* 0x0000000d001a7213 */ /* 0x000fc60000000000 */
[----:B------:R-:W-:Y:S01]  /*1000*/  IMAD R20, R3, R22, R15 ;  /* 0x0000001603147224 */ /* 0x000fe200078e020f */
[----:B------:R-:W-:Y:S01]  /*1010*/  LOP3.LUT R15, R11, 0x30, RZ, 0xfc, !PT ;  /* 0x000000300b0f7812 */ /* 0x000fe200078efcff */
[----:B------:R-:W-:Y:S02]  /*1020*/  IMAD.MOV R22, RZ, RZ, -R5 ;  /* 0x000000ffff167224 */ /* 0x000fe400078e0a05 */
[----:B------:R-:W-:Y:S01]  /*1030*/  @!P1 IMAD.IADD R16, R16, 0x1, -R3 ;  /* 0x0000000110109824 */ /* 0x000fe200078e0a03 */
[C---:B------:R-:W-:Y:S01]  /*1040*/  ISETP.GT.U32.AND P1, PT, R3.reuse, R20, PT ;  /* 0x000000140300720c */ /* 0x040fe20003f24070 */
[----:B------:R-:W-:Y:S01]  /*1050*/  IMAD R22, R3, R22, R9 ;  /* 0x0000001603167224 */ /* 0x000fe200078e0209 */
[----:B------:R-:W-:Y:S01]  /*1060*/  IABS R9, R15 ;  /* 0x0000000f00097213 */ /* 0x000fe20000000000 */
[--C-:B------:R-:W-:Y:S02]  /*1070*/  @!P3 IMAD.IADD R8, R8, 0x1, -R3.reuse ;  /* 0x000000010808b824 */ /* 0x100fe400078e0a03 */
[----:B------:R-:W-:-:S02]  /*1080*/  @!P6 IMAD.IADD R18, R18, 0x1, -R3 ;  /* 0x000000011212e824 */ /* 0x000fc400078e0a03 */
[----:B------:R-:W-:Y:S01]  /*1090*/  @!P5 IMAD.MOV R16, RZ, RZ, -R16 ;  /* 0x000000ffff10d224 */ /* 0x000fe200078e0a10 */
[C---:B------:R-:W-:Y:S01]  /*10a0*/  ISETP.GT.U32.AND P3, PT, R3.reuse, R8, PT ;  /* 0x000000080300720c */ /* 0x040fe20003f64070 */
[C---:B------:R-:W-:Y:S01]  /*10b0*/  IMAD.HI.U32 R7, R6.reuse, R24, RZ ;  /* 0x0000001806077227 */ /* 0x040fe200078e00ff */
[C---:B------:R-:W-:Y:S02]  /*10c0*/  ISETP.GT.U32.AND P5, PT, R3.reuse, R22, PT ;  /* 0x000000160300720c */ /* 0x040fe40003fa4070 */
[----:B------:R-:W-:Y:S01]  /*10d0*/  ISETP.GT.U32.AND P6, PT, R3, R18, PT ;  /* 0x000000120300720c */ /* 0x000fe20003fc4070 */
[----:B------:R-:W-:Y:S02]  /*10e0*/  IMAD.MOV R7, RZ, RZ, -R7 ;  /* 0x000000ffff077224 */ /* 0x000fe400078e0a07 */
[----:B------:R-:W-:-:S04]  /*10f0*/  IMAD.HI.U32 R5, R6, R26, RZ ;  /* 0x0000001a06057227 */ /* 0x000fc800078e00ff */
[C---:B------:R-:W-:Y:S02]  /*1100*/  IMAD R24, R3.reuse, R7, R24 ;  /* 0x0000000703187224 */ /* 0x040fe400078e0218 */
[----:B------:R-:W-:Y:S02]  /*1110*/  IMAD.MOV R5, RZ, RZ, -R5 ;  /* 0x000000ffff057224 */ /* 0x000fe400078e0a05 */
[--C-:B------:R-:W-:Y:S01]  /*1120*/  @!P3 IMAD.IADD R8, R8, 0x1, -R3.reuse ;  /* 0x000000010808b824 */ /* 0x100fe200078e0a03 */
[C---:B------:R-:W-:Y:S01]  /*1130*/  ISETP.GT.U32.AND P3, PT, R3.reuse, R24, PT ;  /* 0x000000180300720c */ /* 0x040fe20003f64070 */
[----:B------:R-:W-:Y:S02]  /*1140*/  IMAD R26, R3, R5, R26 ;  /* 0x00000005031a7224 */ /* 0x000fe400078e021a */
[--C-:B------:R-:W-:Y:S02]  /*1150*/  @!P5 IMAD.IADD R22, R22, 0x1, -R3.reuse ;  /* 0x000000011616d824 */ /* 0x100fe400078e0a03 */
[----:B------:R-:W-:-:S02]  /*1160*/  @!P1 IMAD.IADD R20, R20, 0x1, -R3 ;  /* 0x0000000114149824 */ /* 0x000fc400078e0a03 */
[----:B------:R-:W-:Y:S01]  /*1170*/  IMAD.MOV.U32 R28, RZ, RZ, R8 ;  /* 0x000000ffff1c7224 */ /* 0x000fe200078e0008 */
[C---:B------:R-:W-:Y:S01]  /*1180*/  ISETP.GT.U32.AND P5, PT, R3.reuse, R22, PT ;  /* 0x000000160300720c */ /* 0x040fe20003fa4070 */
[----:B------:R-:W-:Y:S01]  /*1190*/  @!P6 IMAD.IADD R18, R18, 0x1, -R3 ;  /* 0x000000011212e824 */ /* 0x000fe200078e0a03 */
[C---:B------:R-:W-:Y:S01]  /*11a0*/  ISETP.GT.U32.AND P6, PT, R3.reuse, R26, PT ;  /* 0x0000001a0300720c */ /* 0x040fe20003fc4070 */
[----:B------:R-:W-:Y:S01]  /*11b0*/  IMAD.HI.U32 R5, R6, R9, RZ ;  /* 0x0000000906057227 */ /* 0x000fe200078e00ff */
[----:B------:R-:W-:-:S03]  /*11c0*/  ISETP.GT.U32.AND P1, PT, R3, R20, PT ;  /* 0x000000140300720c */ /* 0x000fc60003f24070 */
[----:B------:R-:W-:Y:S01]  /*11d0*/  @!P4 IMAD.MOV R28, RZ, RZ, -R28 ;  /* 0x000000ffff1cc224 */ /* 0x000fe200078e0a1c */
[----:B------:R-:W-:Y:S01]  /*11e0*/  ISETP.GE.AND P4, PT, R17, RZ, PT ;  /* 0x000000ff1100720c */ /* 0x000fe20003f86270 */
[----:B------:R-:W-:Y:S01]  /*11f0*/  IMAD.HI.U32 R7, R6, R30, RZ ;  /* 0x0000001e06077227 */ /* 0x000fe200078e00ff */
[----:B------:R-:W-:-:S03]  /*1200*/  LOP3.LUT R17, R11, 0x58, RZ, 0xfc, !PT ;  /* 0x000000580b117812 */ /* 0x000fc600078efcff */
[----:B------:R-:W-:Y:S01]  /*1210*/  IMAD.MOV R8, RZ, RZ, -R5 ;  /* 0x000000ffff087224 */ /* 0x000fe200078e0a05 */
[----:B------:R-:W-:Y:S01]  /*1220*/  LOP3.LUT R5, R11, 0x38, RZ, 0xfc, !PT ;  /* 0x000000380b057812 */ /* 0x000fe200078efcff */
[----:B------:R-:W-:Y:S01]  /*1230*/  IMAD.MOV R7, RZ, RZ, -R7 ;  /* 0x000000ffff077224 */ /* 0x000fe200078e0a07 */
[----:B------:R-:W-:Y:S01]  /*1240*/  IABS R60, R17 ;  /* 0x00000011003c7213 */ /* 0x000fe20000000000 */
[----:B------:R-:W-:Y:S01]  /*1250*/  @!P3 IMAD.IADD R24, R24, 0x1, -R3 ;  /* 0x000000011818b824 */ /* 0x000fe200078e0a03 */
[----:B------:R-:W-:Y:S01]  /*1260*/  IABS R32, R5 ;  /* 0x0000000500207213 */ /* 0x000fe20000000000 */
[----:B------:R-:W-:Y:S01]  /*1270*/  IMAD R8, R3, R8, R9 ;  /* 0x0000000803087224 */ /* 0x000fe200078e0209 */
[----:B------:R-:W-:Y:S01]  /*1280*/  LOP3.LUT R9, R11, 0x40, RZ, 0xfc, !PT ;  /* 0x000000400b097812 */ /* 0x000fe200078efcff */
[----:B------:R-:W-:Y:S01]  /*1290*/  IMAD R30, R3, R7, R30 ;  /* 0x00000007031e7224 */ /* 0x000fe200078e021e */
[----:B------:R-:W-:Y:S01]  /*12a0*/  ISETP.GE.AND P3, PT, R13, RZ, PT ;  /* 0x000000ff0d00720c */ /* 0x000fe20003f66270 */
[--C-:B------:R-:W-:Y:S01]  /*12b0*/  @!P6 IMAD.IADD R26, R26, 0x1, -R3.reuse ;  /* 0x000000011a1ae824 */ /* 0x100fe200078e0a03 */
[C---:B------:R-:W-:Y:S01]  /*12c0*/  ISETP.GT.U32.AND P6, PT, R3.reuse, R24, PT ;  /* 0x000000180300720c */ /* 0x040fe20003fc4070 */
[--C-:B------:R-:W-:Y:S01]  /*12d0*/  @!P5 IMAD.IADD R22, R22, 0x1, -R3.reuse ;  /* 0x000000011616d824 */ /* 0x100fe200078e0a03 */
[----:B------:R-:W-:Y:S01]  /*12e0*/  ISETP.GT.U32.AND P5, PT, R3, R8, PT ;  /* 0x000000080300720c */ /* 0x000fe20003fa4070 */
[----:B------:R-:W-:Y:S01]  /*12f0*/  @!P1 IMAD.IADD R20, R20, 0x1, -R3 ;  /* 0x0000000114149824 */ /* 0x000fe200078e0a03 */
[----:B------:R-:W-:Y:S01]  /*1300*/  ISETP.GE.AND P1, PT, R19, RZ, PT ;  /* 0x000000ff1300720c */ /* 0x000fe20003f26270 */
[----:B------:R-:W-:Y:S01]  /*1310*/  @!P0 IMAD.MOV R18, RZ, RZ, -R18 ;  /* 0x000000ffff128224 */ /* 0x000fe200078e0a12 */
[C---:B------:R-:W-:Y:S01]  /*1320*/  ISETP.GT.U32.AND P0, PT, R3.reuse, R26, PT ;  /* 0x0000001a0300720c */ /* 0x040fe20003f04070 */
[----:B------:R-:W-:Y:S01]  /*1330*/  @!P4 IMAD.MOV R22, RZ, RZ, -R22 ;  /* 0x000000ffff16c224 */ /* 0x000fe200078e0a16 */
[----:B------:R-:W-:Y:S01]  /*1340*/  ISETP.GT.U32.AND P4, PT, R3, R30, PT ;  /* 0x0000001e0300720c */ /* 0x000fe20003f84070 */
[----:B------:R-:W-:Y:S01]  /*1350*/  @!P2 IMAD.MOV R20, RZ, RZ, -R20 ;  /* 0x000000ffff14a224 */ /* 0x000fe200078e0a14 */
[----:B------:R-:W-:-:S02]  /*1360*/  IABS R34, R9 ;  /* 0x0000000900227213 */ /* 0x000fc40000000000 */
[----:B------:R-:W-:Y:S01]  /*1370*/  ISETP.GE.AND P2, PT, R15, RZ, PT ;  /* 0x000000ff0f00720c */ /* 0x000fe20003f46270 */
[--C-:B------:R-:W-:Y:S01]  /*1380*/  @!P6 IMAD.IADD R24, R24, 0x1, -R3.reuse ;  /* 0x000000011818e824 */ /* 0x100fe200078e0a03 */
[----:B------:R-:W-:Y:S01]  /*1390*/  ISETP.GE.AND P6, PT, R21, RZ, PT ;  /* 0x000000ff1500720c */ /* 0x000fe20003fc6270 */
[--C-:B------:R-:W-:Y:S01]  /*13a0*/  @!P5 IMAD.IADD R8, R8, 0x1, -R3.reuse ;  /* 0x000000010808d824 */ /* 0x100fe200078e0a03 */
[----:B------:R-:W-:Y:S01]  /*13b0*/  ISETP.GE.AND P5, PT, R9, RZ, PT ;  /* 0x000000ff0900720c */ /* 0x000fe20003fa6270 */
[----:B------:R-:W-:Y:S01]  /*13c0*/  @!P1 IMAD.MOV R24, RZ, RZ, -R24 ;  /* 0x000000ffff189224 */ /* 0x000fe200078e0a18 */
[----:B------:R-:W-:Y:S01]  /*13d0*/  LOP3.LUT R9, R11, 0x4c, RZ, 0xfc, !PT ;  /* 0x0000004c0b097812 */ /* 0x000fe200078efcff */
[--C-:B------:R-:W-:Y:S01]  /*13e0*/  @!P0 IMAD.IADD R26, R26, 0x1, -R3.reuse ;  /* 0x000000011a1a8824 */ /* 0x100fe200078e0a03 */
[----:B------:R-:W-:Y:S01]  /*13f0*/  ISETP.GE.AND P0, PT, R5, RZ, PT ;  /* 0x000000ff0500720c */ /* 0x000fe20003f06270 */
[----:B------:R-:W-:Y:S01]  /*1400*/  @!P4 IMAD.IADD R30, R30, 0x1, -R3 ;  /* 0x000000011e1ec824 */ /* 0x000fe200078e0a03 */
[----:B------:R-:W-:Y:S01]  /*1410*/  ISETP.GT.U32.AND P1, PT, R3, R8, PT ;  /* 0x000000080300720c */ /* 0x000fe20003f24070 */
[----:B------:R-:W-:Y:S01]  /*1420*/  IMAD.HI.U32 R5, R6, R32, RZ ;  /* 0x0000002006057227 */ /* 0x000fe200078e00ff */
[----:B------:R-:W-:-:S02]  /*1430*/  LOP3.LUT R15, R11, 0x54, RZ, 0xfc, !PT ;  /* 0x000000540b0f7812 */ /* 0x000fc400078efcff */
[----:B------:R-:W-:Y:S01]  /*1440*/  ISETP.GT.U32.AND P4, PT, R3, R30, PT ;  /* 0x0000001e0300720c */ /* 0x000fe20003f84070 */
[----:B------:R-:W-:Y:S01]  /*1450*/  IMAD.MOV R5, RZ, RZ, -R5 ;  /* 0x000000ffff057224 */ /* 0x000fe200078e0a05 */
[----:B------:R-:W-:Y:S01]  /*1460*/  IABS R58, R15 ;  /* 0x0000000f003a7213 */ /* 0x000fe20000000000 */
[----:B------:R-:W-:Y:S01]  /*1470*/  IMAD.HI.U32 R7, R6, R34, RZ ;  /* 0x0000002206077227 */ /* 0x000fe200078e00ff */
[----:B------:R-:W-:-:S03]  /*1480*/  LOP3.LUT R13, R11, 0x50, RZ, 0xfc, !PT ;  /* 0x000000500b0d7812 */ /* 0x000fc600078efcff */
[----:B------:R-:W-:Y:S01]  /*1490*/  IMAD R32, R3, R5, R32 ;  /* 0x0000000503207224 */ /* 0x000fe200078e0220 */
[----:B------:R-:W-:Y:S01]  /*14a0*/  LOP3.LUT R5, R11, 0x44, RZ, 0xfc, !PT ;  /* 0x000000440b057812 */ /* 0x000fe200078efcff */
[----:B------:R-:W-:Y:S01]  /*14b0*/  @!P1 IMAD.IADD R8, R8, 0x1, -R3 ;  /* 0x0000000108089824 */ /* 0x000fe200078e0a03 */
[----:B------:R-:W-:Y:S01]  /*14c0*/  IABS R56, R13 ;  /* 0x0000000d00387213 */ /* 0x000fe20000000000 */
[----:B------:R-:W-:Y:S01]  /*14d0*/  IMAD.MOV R7, RZ, RZ, -R7 ;  /* 0x000000ffff077224 */ /* 0x000fe200078e0a07 */
[C---:B------:R-:W-:Y:S01]  /*14e0*/  ISETP.GT.U32.AND P1, PT, R3.reuse, R32, PT ;  /* 0x000000200300720c */ /* 0x040fe20003f24070 */
[----:B------:R-:W-:Y:S01]  /*14f0*/  @!P4 IMAD.IADD R30, R30, 0x1, -R3 ;  /* 0x000000011e1ec824 */ /* 0x000fe200078e0a03 */
[----:B------:R-:W-:Y:S01]  /*1500*/  IABS R40, R5 ;  /* 0x0000000500287213 */ /* 0x000fe20000000000 */
[----:B------:R-:W-:Y:S01]  /*1510*/  IMAD R34, R3, R7, R34 ;  /* 0x0000000703227224 */ /* 0x000fe200078e0222 */
[----:B------:R-:W-:Y:S01]  /*1520*/  LOP3.LUT R7, R11, 0x48, RZ, 0xfc, !PT ;  /* 0x000000480b077812 */ /* 0x000fe200078efcff */
[----:B------:R-:W-:-:S02]  /*1530*/  IMAD.MOV.U32 R38, RZ, RZ, R30 ;  /* 0x000000ffff267224 */ /* 0x000fc400078e001e */
[----:B------:R-:W-:Y:S01]  /*1540*/  @!P3 IMAD.MOV R26, RZ, RZ, -R26 ;  /* 0x000000ffff1ab224 */ /* 0x000fe200078e0a1a */
[----:B------:R-:W-:Y:S01]  /*1550*/  ISETP.GE.AND P3, PT, R5, RZ, PT ;  /* 0x000000ff0500720c */ /* 0x000fe20003f66270 */
[----:B------:R-:W-:Y:S01]  /*1560*/  @!P6 IMAD.MOV R38, RZ, RZ, -R38 ;  /* 0x000000ffff26e224 */ /* 0x000fe200078e0a26 */
[----:B------:R-:W-:Y:S01]  /*1570*/  ISETP.GT.U32.AND P6, PT, R3, R34, PT ;  /* 0x000000220300720c */ /* 0x000fe20003fc4070 */
[----:B------:R-:W-:Y:S01]  /*1580*/  IMAD.HI.U32 R5, R6, R40, RZ ;  /* 0x0000002806057227 */ /* 0x000fe200078e00ff */
[----:B------:R-:W-:Y:S02]  /*1590*/  IABS R46, R7 ;  /* 0x00000007002e7213 */ /* 0x000fe40000000000 */
[----:B------:R-:W-:Y:S01]  /*15a0*/  ISETP.GE.AND P4, PT, R7, RZ, PT ;  /* 0x000000ff0700720c */ /* 0x000fe20003f86270 */
[----:B------:R-:W-:Y:S02]  /*15b0*/  @!P1 IMAD.IADD R32, R32, 0x1, -R3 ;  /* 0x0000000120209824 */ /* 0x000fe400078e0a03 */
[----:B------:R-:W-:Y:S01]  /*15c0*/  IMAD.MOV.U32 R36, RZ, RZ, R8 ;  /* 0x000000ffff247224 */ /* 0x000fe200078e0008 */
[----:B------:R-:W-:Y:S01]  /*15d0*/  IABS R8, R9 ;  /* 0x0000000900087213 */ /* 0x000fe20000000000 */
[----:B------:R-:W-:Y:S01]  /*15e0*/  IMAD.MOV R5, RZ, RZ, -R5 ;  /* 0x000000ffff057224 */ /* 0x000fe200078e0a05 */
[----:B------:R-:W-:Y:S01]  /*15f0*/  ISETP.GT.U32.AND P1, PT, R3, R32, PT ;  /* 0x000000200300720c */ /* 0x000fe20003f24070 */
[----:B------:R-:W-:-:S04]  /*1600*/  IMAD.HI.U32 R7, R6, R46, RZ ;  /* 0x0000002e06077227 */ /* 0x000fc800078e00ff */
[----:B------:R-:W-:Y:S02]  /*1610*/  @!P6 IMAD.IADD R34, R34, 0x1, -R3 ;  /* 0x000000012222e824 */ /* 0x000fe400078e0a03 */
[C---:B------:R-:W-:Y:S02]  /*1620*/  IMAD R40, R3.reuse, R5, R40 ;  /* 0x0000000503287224 */ /* 0x040fe400078e0228 */
[----:B------:R-:W-:Y:S01]  /*1630*/  IMAD.MOV R7, RZ, RZ, -R7 ;  /* 0x000000ffff077224 */ /* 0x000fe200078e0a07 */
[----:B------:R-:W-:Y:S01]  /*1640*/  ISETP.GT.U32.AND P6, PT, R3, R34, PT ;  /* 0x000000220300720c */ /* 0x000fe20003fc4070 */
[----:B------:R-:W-:-:S04]  /*1650*/  IMAD.HI.U32 R5, R6, R8, RZ ;  /* 0x0000000806057227 */ /* 0x000fc800078e00ff */
[----:B------:R-:W-:Y:S01]  /*1660*/  @!P1 IMAD.IADD R32, R32, 0x1, -R3 ;  /* 0x0000000120209824 */ /* 0x000fe200078e0a03 */
[----:B------:R-:W-:Y:S01]  /*1670*/  ISETP.GT.U32.AND P1, PT, R3, R40, PT ;  /* 0x000000280300720c */ /* 0x000fe20003f24070 */
[----:B------:R-:W-:Y:S01]  /*1680*/  @!P2 IMAD.MOV R36, RZ, RZ, -R36 ;  /* 0x000000ffff24a224 */ /* 0x000fe200078e0a24 */
[----:B------:R-:W-:Y:S01]  /*1690*/  ISETP.GE.AND P2, PT, R9, RZ, PT ;  /* 0x000000ff0900720c */ /* 0x000fe20003f46270 */
[C---:B------:R-:W-:Y:S02]  /*16a0*/  IMAD R46, R3.reuse, R7, R46 ;  /* 0x00000007032e7224 */ /* 0x040fe400078e022e */
[----:B------:R-:W-:Y:S02]  /*16b0*/  IMAD.MOV R9, RZ, RZ, -R5 ;  /* 0x000000ffff097224 */ /* 0x000fe400078e0a05 */
[----:B------:R-:W-:Y:S02]  /*16c0*/  IMAD.MOV.U32 R44, RZ, RZ, R32 ;  /* 0x000000ffff2c7224 */ /* 0x000fe400078e0020 */
[C---:B------:R-:W-:Y:S01]  /*16d0*/  IMAD R32, R3.reuse, R9, R8 ;  /* 0x0000000903207224 */ /* 0x040fe200078e0208 */
[----:B------:R-:W-:Y:S01]  /*16e0*/  IABS R9, R11 ;  /* 0x0000000b00097213 */ /* 0x000fe20000000000 */
[----:B------:R-:W-:Y:S01]  /*16f0*/  @!P0 IMAD.MOV R44, RZ, RZ, -R44 ;  /* 0x000000ffff2c8224 */ /* 0x000fe200078e0a2c */
[C---:B------:R-:W-:Y:S01]  /*1700*/  ISETP.GT.U32.AND P0, PT, R3.reuse, R46, PT ;  /* 0x0000002e0300720c */ /* 0x040fe20003f04070 */
[----:B------:R-:W-:Y:S01]  /*1710*/  @!P6 IMAD.IADD R34, R34, 0x1, -R3 ;  /* 0x000000012222e824 */ /* 0x000fe200078e0a03 */
[----:B------:R-:W-:Y:S01]  /*1720*/  ISETP.GT.U32.AND P6, PT, R3, R32, PT ;  /* 0x000000200300720c */ /* 0x000fe20003fc4070 */
[----:B------:R-:W-:-:S04]  /*1730*/  IMAD.HI.U32 R5, R6, R58, RZ ;  /* 0x0000003a06057227 */ /* 0x000fc800078e00ff */
[----:B------:R-:W-:Y:S02]  /*1740*/  IMAD.MOV R5, RZ, RZ, -R5 ;  /* 0x000000ffff057224 */ /* 0x000fe400078e0a05 */
[--C-:B------:R-:W-:Y:S02]  /*1750*/  @!P1 IMAD.IADD R40, R40, 0x1, -R3.reuse ;  /* 0x0000000128289824 */ /* 0x100fe400078e0a03 */
[C---:B------:R-:W-:Y:S02]  /*1760*/  IMAD R58, R3.reuse, R5, R58 ;  /* 0x00000005033a7224 */ /* 0x040fe400078e023a */
[--C-:B------:R-:W-:Y:S01]  /*1770*/  @!P0 IMAD.IADD R46, R46, 0x1, -R3.reuse ;  /* 0x000000012e2e8824 */ /* 0x100fe200078e0a03 */
[C---:B------:R-:W-:Y:S01]  /*1780*/  ISETP.GT.U32.AND P1, PT, R3.reuse, R40, PT ;  /* 0x000000280300720c */ /* 0x040fe20003f24070 */
[----:B------:R-:W-:Y:S02]  /*1790*/  @!P6 IMAD.IADD R32, R32, 0x1, -R3 ;  /* 0x000000012020e824 */ /* 0x000fe400078e0a03 */
[----:B------:R-:W-:Y:S01]  /*17a0*/  IMAD.HI.U32 R5, R6, R60, RZ ;  /* 0x0000003c06057227 */ /* 0x000fe200078e00ff */
[----:B------:R-:W-:-:S02]  /*17b0*/  ISETP.GT.U32.AND P0, PT, R3, R46, PT ;  /* 0x0000002e0300720c */ /* 0x000fc40003f04070 */
[----:B------:R-:W-:Y:S01]  /*17c0*/  ISETP.GT.U32.AND P6, PT, R3, R32, PT ;  /* 0x000000200300720c */ /* 0x000fe20003fc4070 */
[----:B------:R-:W-:Y:S02]  /*17d0*/  IMAD.MOV R5, RZ, RZ, -R5 ;  /* 0x000000ffff057224 */ /* 0x000fe400078e0a05 */
[----:B------:R-:W-:-:S04]  /*17e0*/  IMAD.HI.U32 R7, R6, R56, RZ ;  /* 0x0000003806077227 */ /* 0x000fc800078e00ff */
[C---:B------:R-:W-:Y:S02]  /*17f0*/  IMAD R60, R3.reuse, R5, R60 ;  /* 0x00000005033c7224 */ /* 0x040fe400078e023c */
[----:B------:R-:W-:Y:S02]  /*1800*/  IMAD.MOV R7, RZ, RZ, -R7 ;  /* 0x000000ffff077224 */ /* 0x000fe400078e0a07 */
[--C-:B------:R-:W-:Y:S01]  /*1810*/  @!P0 IMAD.IADD R46, R46, 0x1, -R3.reuse ;  /* 0x000000012e2e8824 */ /* 0x100fe200078e0a03 */
[C---:B------:R-:W-:Y:S01]  /*1820*/  ISETP.GT.U32.AND P0, PT, R3.reuse, R58, PT ;  /* 0x0000003a0300720c */ /* 0x040fe20003f04070 */
[--C-:B------:R-:W-:Y:S01]  /*1830*/  @!P6 IMAD.IADD R32, R32, 0x1, -R3.reuse ;  /* 0x000000012020e824 */ /* 0x100fe200078e0a03 */
[C---:B------:R-:W-:Y:S01]  /*1840*/  ISETP.GT.U32.AND P6, PT, R3.reuse, R60, PT ;  /* 0x0000003c0300720c */ /* 0x040fe20003fc4070 */
[----:B------:R-:W-:Y:S02]  /*1850*/  IMAD R56, R3, R7, R56 ;  /* 0x0000000703387224 */ /* 0x000fe400078e0238 */
[----:B------:R-:W-:-:S02]  /*1860*/  @!P1 IMAD.IADD R40, R40, 0x1, -R3 ;  /* 0x0000000128289824 */ /* 0x000fc400078e0a03 */
[----:B------:R-:W-:Y:S01]  /*1870*/  IMAD.HI.U32 R7, R6, R66, RZ ;  /* 0x0000004206077227 */ /* 0x000fe200078e00ff */
[----:B------:R-:W-:-:S03]  /*1880*/  ISETP.GT.U32.AND P1, PT, R3, R56, PT ;  /* 0x000000380300720c */ /* 0x000fc60003f24070 */
[----:B------:R-:W-:Y:S02]  /*1890*/  IMAD.MOV R7, RZ, RZ, -R7 ;  /* 0x000000ffff077224 */ /* 0x000fe400078e0a07 */
[--C-:B------:R-:W-:Y:S02]  /*18a0*/  @!P0 IMAD.IADD R58, R58, 0x1, -R3.reuse ;  /* 0x000000013a3a8824 */ /* 0x100fe400078e0a03 */
[--C-:B------:R-:W-:Y:S02]  /*18b0*/  @!P6 IMAD.IADD R60, R60, 0x1, -R3.reuse ;  /* 0x000000013c3ce824 */ /* 0x100fe400078e0a03 */
[C---:B------:R-:W-:Y:S01]  /*18c0*/  IMAD R66, R3.reuse, R7, R66 ;  /* 0x0000000703427224 */ /* 0x040fe200078e0242 */
[----:B------:R-:W-:Y:S01]  /*18d0*/  ISETP.GT.U32.AND P6, PT, R3, R58, PT ;  /* 0x0000003a0300720c */ /* 0x000fe20003fc4070 */
[----:B------:R-:W-:Y:S02]  /*18e0*/  IMAD.MOV.U32 R48, RZ, RZ, R34 ;  /* 0x000000ffff307224 */ /* 0x000fe400078e0022 */
[----:B------:R-:W-:Y:S01]  /*18f0*/  @!P1 IMAD.IADD R56, R56, 0x1, -R3 ;  /* 0x0000000138389824 */ /* 0x000fe200078e0a03 */
[----:B------:R-:W-:Y:S01]  /*1900*/  ISETP.GE.AND P1, PT, R13, RZ, PT ;  /* 0x000000ff0d00720c */ /* 0x000fe20003f26270 */
[----:B------:R-:W-:-:S03]  /*1910*/  IMAD.HI.U32 R7, R6, R70, RZ ;  /* 0x0000004606077227 */ /* 0x000fc600078e00ff */
[C---:B------:R-:W-:Y:S01]  /*1920*/  ISETP.GT.U32.AND P0, PT, R3.reuse, R56, PT ;  /* 0x000000380300720c */ /* 0x040fe20003f04070 */
[----:B------:R-:W-:Y:S01]  /*1930*/  @!P5 IMAD.MOV R48, RZ, RZ, -R48 ;  /* 0x000000ffff30d224 */ /* 0x000fe200078e0a30 */
[C---:B------:R-:W-:Y:S01]  /*1940*/  ISETP.GT.U32.AND P5, PT, R3.reuse, R60, PT ;  /* 0x0000003c0300720c */ /* 0x040fe20003fa4070 */
[----:B------:R-:W-:Y:S02]  /*1950*/  IMAD.MOV R13, RZ, RZ, -R7 ;  /* 0x000000ffff0d7224 */ /* 0x000fe400078e0a07 */
[----:B------:R-:W-:Y:S01]  /*1960*/  @!P6 IMAD.IADD R58, R58, 0x1, -R3 ;  /* 0x000000013a3ae824 */ /* 0x000fe200078e0a03 */
[----:B------:R-:W-:Y:S01]  /*1970*/  ISETP.GT.U32.AND P6, PT, R3, R66, PT ;  /* 0x000000420300720c */ /* 0x000fe20003fc4070 */
[----:B------:R-:W-:-:S04]  /*1980*/  IMAD.HI.U32 R5, R6, R62, RZ ;  /* 0x0000003e06057227 */ /* 0x000fc800078e00ff */
[----:B------:R-:W-:-:S04]  /*1990*/  IMAD.HI.U32 R8, R6, R68, RZ ;  /* 0x0000004406087227 */ /* 0x000fc800078e00ff */
[C---:B------:R-:W-:Y:S02]  /*19a0*/  IMAD R70, R3.reuse, R13, R70 ;  /* 0x0000000d03467224 */ /* 0x040fe400078e0246 */
[----:B------:R-:W-:Y:S02]  /*19b0*/  IMAD.MOV R5, RZ, RZ, -R5 ;  /* 0x000000ffff057224 */ /* 0x000fe400078e0a05 */
[----:B------:R-:W-:Y:S02]  /*19c0*/  IMAD.MOV R8, RZ, RZ, -R8 ;  /* 0x000000ffff087224 */ /* 0x000fe400078e0a08 */
[----:B------:R-:W-:Y:S01]  /*19d0*/  @!P6 IMAD.IADD R66, R66, 0x1, -R3 ;  /* 0x000000014242e824 */ /* 0x000fe200078e0a03 */
[C---:B------:R-:W-:Y:S01]  /*19e0*/  ISETP.GT.U32.AND P6, PT, R3.reuse, R70, PT ;  /* 0x000000460300720c */ /* 0x040fe20003fc4070 */
[C---:B------:R-:W-:Y:S02]  /*19f0*/  IMAD R62, R3.reuse, R5, R62 ;  /* 0x00000005033e7224 */ /* 0x040fe400078e023e */
[----:B------:R-:W-:-:S02]  /*1a00*/  IMAD R68, R3, R8, R68 ;  /* 0x0000000803447224 */ /* 0x000fc400078e0244 */
[----:B------:R-:W-:-:S04]  /*1a10*/  IMAD.HI.U32 R7, R6, R72, RZ ;  /* 0x0000004806077227 */ /* 0x000fc800078e00ff */
[--C-:B------:R-:W-:Y:S01]  /*1a20*/  @!P0 IMAD.IADD R56, R56, 0x1, -R3.reuse ;  /* 0x0000000138388824 */ /* 0x100fe200078e0a03 */
[C---:B------:R-:W-:Y:S01]  /*1a30*/  ISETP.GT.U32.AND P0, PT, R3.reuse, R62, PT ;  /* 0x0000003e0300720c */ /* 0x040fe20003f04070 */
[----:B------:R-:W-:Y:S01]  /*1a40*/  @!P5 IMAD.IADD R60, R60, 0x1, -R3 ;  /* 0x000000013c3cd824 */ /* 0x000fe200078e0a03 */
[----:B------:R-:W-:Y:S01]  /*1a50*/  ISETP.GT.U32.AND P5, PT, R3, R68, PT ;  /* 0x000000440300720c */ /* 0x000fe20003fa4070 */
[----:B------:R-:W-:Y:S02]  /*1a60*/  IMAD.MOV R7, RZ, RZ, -R7 ;  /* 0x000000ffff077224 */ /* 0x000fe400078e0a07 */
[----:B------:R-:W-:-:S04]  /*1a70*/  IMAD.HI.U32 R5, R6, R9, RZ ;  /* 0x0000000906057227 */ /* 0x000fc800078e00ff */
[C---:B------:R-:W-:Y:S02]  /*1a80*/  IMAD R72, R3.reuse, R7, R72 ;  /* 0x0000000703487224 */ /* 0x040fe400078e0248 */
[----:B------:R-:W-:Y:S02]  /*1a90*/  IMAD.MOV R30, RZ, RZ, -R5 ;  /* 0x000000ffff1e7224 */ /* 0x000fe400078e0a05 */
[----:B------:R-:W-:Y:S02]  /*1aa0*/  VIADD R5, R0, UR8 ;  /* 0x0000000800057c36 */ /* 0x000fe40008000000 */
[----:B------:R-:W-:Y:S01]  /*1ab0*/  @!P6 IMAD.IADD R70, R70, 0x1, -R3 ;  /* 0x000000014646e824 */ /* 0x000fe200078e0a03 */
[----:B------:R-:W-:Y:S01]  /*1ac0*/  ISETP.GT.U32.AND P6, PT, R3, R72, PT ;  /* 0x000000480300720c */ /* 0x000fe20003fc4070 */
[C---:B------:R-:W-:Y:S02]  /*1ad0*/  VIADD R25, R5.reuse, 0x1c ;  /* 0x0000001c05197836 */ /* 0x040fe40000000000 */
[----:B------:R-:W-:-:S02]  /*1ae0*/  VIADD R27, R5, 0x3c ;  /* 0x0000003c051b7836 */ /* 0x000fc40000000000 */
[----:B------:R-:W-:Y:S02]  /*1af0*/  VIADD R29, R5, 0x5c ;  /* 0x0000005c051d7836 */ /* 0x000fe40000000000 */
[----:B------:R-:W-:-:S03]  /*1b00*/  IMAD.HI.U32 R8, R6, R74, RZ ;  /* 0x0000004a06087227 */ /* 0x000fc600078e00ff */
[----:B------:R-:W-:Y:S01]  /*1b10*/  IABS R19, R29 ;  /* 0x0000001d00137213 */ /* 0x000fe20000000000 */
[--C-:B------:R-:W-:Y:S01]  /*1b20*/  @!P0 IMAD.IADD R62, R62, 0x1, -R3.reuse ;  /* 0x000000013e3e8824 */ /* 0x100fe200078e0a03 */
[----:B------:R-:W-:Y:S01]  /*1b30*/  ISETP.GE.AND P0, PT, R15, RZ, PT ;  /* 0x000000ff0f00720c */ /* 0x000fe20003f06270 */
[----:B------:R-:W-:Y:S01]  /*1b40*/  @!P5 IMAD.IADD R68, R68, 0x1, -R3 ;  /* 0x000000014444d824 */ /* 0x000fe200078e0a03 */
[----:B------:R-:W-:Y:S01]  /*1b50*/  ISETP.GE.AND P5, PT, R17, RZ, PT ;  /* 0x000000ff1100720c */ /* 0x000fe20003fa6270 */
[----:B------:R-:W-:Y:S01]  /*1b60*/  IMAD.MOV R13, RZ, RZ, -R8 ;  /* 0x000000ffff0d7224 */ /* 0x000fe200078e0a08 */
[----:B------:R-:W-:Y:S01]  /*1b70*/  IABS R15, R25 ;  /* 0x00000019000f7213 */ /* 0x000fe20000000000 */
[----:B------:R-:W-:Y:S01]  /*1b80*/  VIADD R23, R5, 0x7c ;  /* 0x0000007c05177836 */ /* 0x000fe20000000000 */
[----:B------:R-:W-:Y:S01]  /*1b90*/  IABS R17, R27 ;  /* 0x0000001b00117213 */ /* 0x000fe20000000000 */
[----:B------:R-:W-:Y:S02]  /*1ba0*/  IMAD R8, R3, R30, R9 ;  /* 0x0000001e03087224 */ /* 0x000fe400078e0209 */
[----:B------:R-:W-:Y:S01]  /*1bb0*/  IMAD.HI.U32 R5, R6, R15, RZ ;  /* 0x0000000f06057227 */ /* 0x000fe200078e00ff */
[----:B------:R-:W-:-:S03]  /*1bc0*/  IABS R21, R23 ;  /* 0x0000001700157213 */ /* 0x000fc60000000000 */
[----:B------:R-:W-:-:S04]  /*1bd0*/  IMAD.HI.U32 R7, R6, R17, RZ ;  /* 0x0000001106077227 */ /* 0x000fc800078e00ff */
[----:B------:R-:W-:-:S04]  /*1be0*/  IMAD.HI.U32 R9, R6, R19, RZ ;  /* 0x0000001306097227 */ /* 0x000fc800078e00ff */
[----:B------:R-:W-:Y:S01]  /*1bf0*/  @!P6 IMAD.IADD R72, R72, 0x1, -R3 ;  /* 0x000000014848e824 */ /* 0x000fe200078e0a03 */
[C---:B------:R-:W-:Y:S01]  /*1c00*/  ISETP.GT.U32.AND P6, PT, R3.reuse, R8, PT ;  /* 0x000000080300720c */ /* 0x040fe20003fc4070 */
[----:B------:R-:W-:Y:S02]  /*1c10*/  IMAD.MOV.U32 R54, RZ, RZ, R32 ;  /* 0x000000ffff367224 */ /* 0x000fe400078e0020 */
[----:B------:R-:W-:Y:S02]  /*1c20*/  IMAD.MOV R30, RZ, RZ, -R5 ;  /* 0x000000ffff1e7224 */ /* 0x000fe400078e0a05 */
[----:B------:R-:W-:Y:S02]  /*1c30*/  IMAD.MOV R34, RZ, RZ, -R7 ;  /* 0x000000ffff227224 */ /* 0x000fe400078e0a07 */
[----:B------:R-:W-:Y:S02]  /*1c40*/  IMAD R74, R3, R13, R74 ;  /* 0x0000000d034a7224 */ /* 0x000fe400078e024a */
[----:B------:R-:W-:-:S02]  /*1c50*/  IMAD.MOV R50, RZ, RZ, -R9 ;  /* 0x000000ffff327224 */ /* 0x000fc400078e0a09 */
[----:B------:R-:W-:-:S04]  /*1c60*/  IMAD.HI.U32 R13, R6, R76, RZ ;  /* 0x0000004c060d7227 */ /* 0x000fc800078e00ff */
[----:B------:R-:W-:-:S04]  /*1c70*/  IMAD.HI.U32 R5, R6, R21, RZ ;  /* 0x0000001506057227 */ /* 0x000fc800078e00ff */
[----:B------:R-:W-:Y:S01]  /*1c80*/  @!P2 IMAD.MOV R54, RZ, RZ, -R54 ;  /* 0x000000ffff36a224 */ /* 0x000fe200078e0a36 */
[C---:B------:R-:W-:Y:S01]  /*1c90*/  ISETP.GT.U32.AND P2, PT, R3.reuse, R68, PT ;  /* 0x000000440300720c */ /* 0x040fe20003f44070 */
[C---:B------:R-:W-:Y:S02]  /*1ca0*/  IMAD R6, R3.reuse, R30, R15 ;  /* 0x0000001e03067224 */ /* 0x040fe400078e020f */
[C---:B------:R-:W-:Y:S02]  /*1cb0*/  IMAD R30, R3.reuse, R34, R17 ;  /* 0x00000022031e7224 */ /* 0x040fe400078e0211 */
[----:B------:R-:W-:Y:S02]  /*1cc0*/  IMAD.MOV.U32 R52, RZ, RZ, R46 ;  /* 0x000000ffff347224 */ /* 0x000fe400078e002e */
[----:B------:R-:W-:Y:S02]  /*1cd0*/  IMAD R34, R3, R50, R19 ;  /* 0x0000003203227224 */ /* 0x000fe400078e0213 */
[----:B------:R-:W-:-:S02]  /*1ce0*/  IMAD.MOV.U32 R50, RZ, RZ, R40 ;  /* 0x000000ffff327224 */ /* 0x000fc400078e0028 */
[----:B------:R-:W-:Y:S01]  /*1cf0*/  @!P4 IMAD.MOV R52, RZ, RZ, -R52 ;  /* 0x000000ffff34c224 */ /* 0x000fe200078e0a34 */
[C---:B------:R-:W-:Y:S01]  /*1d00*/  ISETP.GT.U32.AND P4, PT, R3.reuse, R66, PT ;  /* 0x000000420300720c */ /* 0x040fe20003f84070 */
[----:B------:R-:W-:Y:S01]  /*1d10*/  @!P3 IMAD.MOV R50, RZ, RZ, -R50 ;  /* 0x000000ffff32b224 */ /* 0x000fe200078e0a32 */
[C---:B------:R-:W-:Y:S01]  /*1d20*/  ISETP.GT.U32.AND P3, PT, R3.reuse, R62, PT ;  /* 0x0000003e0300720c */ /* 0x040fe20003f64070 */
[----:B------:R-:W-:Y:S02]  /*1d30*/  @!P6 IMAD.IADD R8, R8, 0x1, -R3 ;  /* 0x000000010808e824 */ /* 0x000fe400078e0a03 */
[----:B------:R-:W-:Y:S02]  /*1d40*/  IMAD.MOV R13, RZ, RZ, -R13 ;  /* 0x000000ffff0d7224 */ /* 0x000fe400078e0a0d */
[--C-:B------:R-:W-:Y:S01]  /*1d50*/  @!P2 IMAD.IADD R68, R68, 0x1, -R3.reuse ;  /* 0x000000014444a824 */ /* 0x100fe200078e0a03 */
[C---:B------:R-:W-:Y:S01]  /*1d60*/  ISETP.GT.U32.AND P6, PT, R3.reuse, R8, PT ;  /* 0x000000080300720c */ /* 0x040fe20003fc4070 */
[----:B------:R-:W-:Y:S01]  /*1d70*/  @!P1 IMAD.MOV R56, RZ, RZ, -R56 ;  /* 0x000000ffff389224 */ /* 0x000fe200078e0a38 */
[C---:B------:R-:W-:Y:S01]  /*1d80*/  ISETP.GT.U32.AND P2, PT, R3.reuse, R30, PT ;  /* 0x0000001e0300720c */ /* 0x040fe20003f44070 */
[C---:B------:R-:W-:Y:S01]  /*1d90*/  IMAD R76, R3.reuse, R13, R76 ;  /* 0x0000000d034c7224 */ /* 0x040fe200078e024c */
[C---:B------:R-:W-:Y:S01]  /*1da0*/  ISETP.GT.U32.AND P1, PT, R3.reuse, R70, PT ;  /* 0x000000460300720c */ /* 0x040fe20003f24070 */
[----:B------:R-:W-:Y:S01]  /*1db0*/  @!P5 IMAD.MOV R60, RZ, RZ, -R60 ;  /* 0x000000ffff3cd224 */ /* 0x000fe200078e0a3c */
[C---:B------:R-:W-:Y:S01]  /*1dc0*/  ISETP.GT.U32.AND P5, PT, R3.reuse, R74, PT ;  /* 0x0000004a0300720c */ /* 0x040fe20003fa4070 */
[--C-:B------:R-:W-:Y:S01]  /*1dd0*/  @!P4 IMAD.IADD R66, R66, 0x1, -R3.reuse ;  /* 0x000000014242c824 */ /* 0x100fe200078e0a03 */
[C---:B------:R-:W-:Y:S01]  /*1de0*/  ISETP.GT.U32.AND P4, PT, R3.reuse, R6, PT ;  /* 0x000000060300720c */ /* 0x040fe20003f84070 */
[----:B------:R-:W-:Y:S01]  /*1df0*/  @!P3 IMAD.IADD R62, R62, 0x1, -R3 ;  /* 0x000000013e3eb824 */ /* 0x000fe200078e0a03 */
[----:B------:R-:W-:Y:S01]  /*1e00*/  ISETP.GT.U32.AND P3, PT, R3, R76, PT ;  /* 0x0000004c0300720c */ /* 0x000fe20003f64070 */
[----:B------:R-:W-:-:S02]  /*1e10*/  IMAD.MOV R40, RZ, RZ, -R5 ;  /* 0x000000ffff287224 */ /* 0x000fc400078e0a05 */
[--C-:B------:R-:W-:Y:S01]  /*1e20*/  @!P6 IMAD.IADD R8, R8, 0x1, -R3.reuse ;  /* 0x000000010808e824 */ /* 0x100fe200078e0a03 */
[----:B------:R-:W-:Y:S01]  /*1e30*/  ISETP.GE.AND P6, PT, R31, RZ, PT ;  /* 0x000000ff1f00720c */ /* 0x000fe20003fc6270 */
[--C-:B------:R-:W-:Y:S01]  /*1e40*/  @!P2 IMAD.IADD R30, R30, 0x1, -R3.reuse ;  /* 0x000000011e1ea824 */ /* 0x100fe200078e0a03 */
[----:B------:R-:W-:Y:S01]  /*1e50*/  ISETP.GE.AND P2, PT, R37, RZ, PT ;  /* 0x000000ff2500720c */ /* 0x000fe20003f46270 */
[----:B------:R-:W-:Y:S01]  /*1e60*/  @!P1 IMAD.IADD R70, R70, 0x1, -R3 ;  /* 0x0000000146469824 */ /* 0x000fe200078e0a03 */
[C---:B------:R-:W-:Y:S01]  /*1e70*/  ISETP.GT.U32.AND P1, PT, R3.reuse, R34, PT ;  /* 0x000000220300720c */ /* 0x040fe20003f24070 */
[C---:B------:R-:W-:Y:S01]  /*1e80*/  IMAD R32, R3.reuse, R40, R21 ;  /* 0x0000002803207224 */ /* 0x040fe200078e0215 */
[----:B------:R-:W0:Y:S01]  /*1e90*/  LDC R5, c[0x0][0x3a0] ;  /* 0x0000e800ff057b82 */ /* 0x000e220000000800 */
[----:B------:R-:W-:Y:S01]  /*1ea0*/  @!P0 IMAD.MOV R58, RZ, RZ, -R58 ;  /* 0x000000ffff3a8224 */ /* 0x000fe200078e0a3a */
[C---:B------:R-:W-:Y:S01]  /*1eb0*/  ISETP.GT.U32.AND P0, PT, R3.reuse, R72, PT ;  /* 0x000000480300720c */ /* 0x040fe20003f04070 */
[--C-:B------:R-:W-:Y:S01]  /*1ec0*/  @!P5 IMAD.IADD R74, R74, 0x1, -R3.reuse ;  /* 0x000000014a4ad824 */ /* 0x100fe200078e0a03 */
[----:B------:R-:W-:Y:S01]  /*1ed0*/  ISETP.GT.U32.AND P5, PT, R3, R32, PT ;  /* 0x000000200300720c */ /* 0x000fe20003fa4070 */
[--C-:B------:R-:W-:Y:S01]  /*1ee0*/  @!P4 IMAD.IADD R6, R6, 0x1, -R3.reuse ;  /* 0x000000010606c824 */ /* 0x100fe200078e0a03 */
[----:B------:R-:W-:Y:S01]  /*1ef0*/  ISETP.GE.AND P4, PT, R35, RZ, PT ;  /* 0x000000ff2300720c */ /* 0x000fe20003f86270 */
[----:B------:R-:W-:Y:S01]  /*1f00*/  @!P3 IMAD.IADD R76, R76, 0x1, -R3 ;  /* 0x000000014c4cb824 */ /* 0x000fe200078e0a03 */
[----:B------:R-:W-:Y:S01]  /*1f10*/  ISETP.GE.AND P3, PT, R33, RZ, PT ;  /* 0x000000ff2100720c */ /* 0x000fe20003f66270 */
[----:B------:R-:W-:-:S02]  /*1f20*/  IMAD.MOV.U32 R64, RZ, RZ, R62 ;  /* 0x000000ffff407224 */ /* 0x000fc400078e003e */
[----:B------:R-:W-:Y:S01]  /*1f30*/  @!P2 IMAD.MOV R70, RZ, RZ, -R70 ;  /* 0x000000ffff46a224 */ /* 0x000fe200078e0a46 */
[C---:B------:R-:W-:Y:S01]  /*1f40*/  ISETP.GT.U32.AND P2, PT, R3.reuse, R30, PT ;  /* 0x0000001e0300720c */ /* 0x040fe20003f44070 */
[----:B------:R-:W-:Y:S01]  /*1f50*/  @!P6 IMAD.MOV R64, RZ, RZ, -R64 ;  /* 0x000000ffff40e224 */ /* 0x000fe200078e0a40 */
[----:B------:R-:W-:Y:S01]  /*1f60*/  ISETP.GT.U32.AND P6, PT, R3, R74, PT ;  /* 0x0000004a0300720c */ /* 0x000fe20003fc4070 */
[--C-:B------:R-:W-:Y:S01]  /*1f70*/  @!P1 IMAD.IADD R34, R34, 0x1, -R3.reuse ;  /* 0x0000000122229824 */ /* 0x100fe200078e0a03 */
[----:B------:R-:W-:Y:S01]  /*1f80*/  ISETP.GE.AND P1, PT, R39, RZ, PT ;  /* 0x000000ff2700720c */ /* 0x000fe20003f26270 */
[--C-:B------:R-:W-:Y:S01]  /*1f90*/  @!P0 IMAD.IADD R72, R72, 0x1, -R3.reuse ;  /* 0x0000000148488824 */ /* 0x100fe200078e0a03 */
[----:B------:R-:W-:Y:S01]  /*1fa0*/  ISETP.GE.AND P0, PT, R11, RZ, PT ;  /* 0x000000ff0b00720c */ /* 0x000fe20003f06270 */
[--C-:B------:R-:W-:Y:S01]  /*1fb0*/  @!P5 IMAD.IADD R32, R32, 0x1, -R3.reuse ;  /* 0x000000012020d824 */ /* 0x100fe200078e0a03 */
[C---:B------:R-:W-:Y:S01]  /*1fc0*/  ISETP.GT.U32.AND P5, PT, R3.reuse, R6, PT ;  /* 0x000000060300720c */ /* 0x040fe20003fa4070 */
        /* <DEDUP_REMOVED lines=8> */
[----:B------:R-:W-:Y:S01]  /*2050*/  @!P1 IMAD.MOV R72, RZ, RZ, -R72 ;  /* 0x000000ffff489224 */ /* 0x000fe200078e0a48 */
[----:B------:R-:W-:Y:S01]  /*2060*/  ISETP.GT.U32.AND P1, PT, R3, R32, PT ;  /* 0x000000200300720c */ /* 0x000fe20003f24070 */
[----:B------:R-:W-:Y:S01]  /*2070*/  @!P0 IMAD.MOV R8, RZ, RZ, -R8 ;  /* 0x000000ffff088224 */ /* 0x000fe200078e0a08 */
[----:B------:R-:W-:Y:S01]  /*2080*/  ISETP.GE.AND P0, PT, R45, RZ, PT ;  /* 0x000000ff2d00720c */ /* 0x000fe20003f06270 */
[--C-:B------:R-:W-:Y:S01]  /*2090*/  @!P5 IMAD.IADD R6, R6, 0x1, -R3.reuse ;  /* 0x000000010606d824 */ /* 0x100fe200078e0a03 */
[----:B------:R-:W-:Y:S01]  /*20a0*/  ISETP.GE.AND P5, PT, R27, RZ, PT ;  /* 0x000000ff1b00720c */ /* 0x000fe20003fa6270 */
[--C-:B------:R-:W-:Y:S01]  /*20b0*/  @!P4 IMAD.IADD R34, R34, 0x1, -R3.reuse ;  /* 0x000000012222c824 */ /* 0x100fe200078e0a03 */
[----:B------:R-:W-:Y:S01]  /*20c0*/  ISETP.GE.AND P4, PT, R23, RZ, PT ;  /* 0x000000ff1700720c */ /* 0x000fe20003f86270 */
[----:B------:R-:W-:Y:S01]  /*20d0*/  @!P3 IMAD.IADD R76, R76, 0x1, -R3 ;  /* 0x000000014c4cb824 */ /* 0x000fe200078e0a03 */
[----:B------:R-:W-:Y:S01]  /*20e0*/  ISETP.GE.AND P3, PT, R25, RZ, PT ;  /* 0x000000ff1900720c */ /* 0x000fe20003f66270 */
[----:B------:R-:W-:-:S02]  /*20f0*/  IMAD.MOV.U32 R62, RZ, RZ, R34 ;  /* 0x000000ffff3e7224 */ /* 0x000fc400078e0022 */
[----:B------:R-:W-:Y:S01]  /*2100*/  @!P6 IMAD.MOV R74, RZ, RZ, -R74 ;  /* 0x000000ffff4ae224 */ /* 0x000fe200078e0a4a */
[----:B------:R-:W-:Y:S01]  /*2110*/  ISETP.GE.AND P6, PT, R2, RZ, PT ;  /* 0x000000ff0200720c */ /* 0x000fe20003fc6270 */
[----:B------:R-:W-:Y:S01]  /*2120*/  @!P2 IMAD.MOV R62, RZ, RZ, -R62 ;  /* 0x000000ffff3ea224 */ /* 0x000fe200078e0a3e */
[----:B------:R-:W-:Y:S01]  /*2130*/  ISETP.NE.AND P2, PT, R42, RZ, PT ;  /* 0x000000ff2a00720c */ /* 0x000fe20003f45270 */
[----:B------:R-:W-:Y:S02]  /*2140*/  @!P1 IMAD.IADD R32, R32, 0x1, -R3 ;  /* 0x0000000120209824 */ /* 0x000fe400078e0a03 */
[----:B0-----:R-:W-:Y:S02]  /*2150*/  VIADD R7, R5, 0xfffffffe ;  /* 0xfffffffe05077836 */ /* 0x001fe40000000000 */
[----:B------:R-:W-:Y:S02]  /*2160*/  IMAD.MOV.U32 R46, RZ, RZ, R30 ;  /* 0x000000ffff2e7224 */ /* 0x000fe400078e001e */
[----:B------:R-:W-:-:S02]  /*2170*/  IMAD.MOV.U32 R40, RZ, RZ, R6 ;  /* 0x000000ffff287224 */ /* 0x000fc400078e0006 */
[----:B------:R-:W-:Y:S01]  /*2180*/  @!P0 IMAD.MOV R76, RZ, RZ, -R76 ;  /* 0x000000ffff4c8224 */ /* 0x000fe200078e0a4c */
[----:B------:R-:W-:Y:S01]  /*2190*/  ISETP.GE.U32.AND P0, PT, R7, 0x7fffffdf, PT ;  /* 0x7fffffdf0700780c */ /* 0x000fe20003f06070 */
[----:B------:R-:W-:Y:S01]  /*21a0*/  IMAD.MOV.U32 R78, RZ, RZ, R32 ;  /* 0x000000ffff4e7224 */ /* 0x000fe200078e0020 */
[----:B------:R-:W-:Y:S01]  /*21b0*/  LOP3.LUT R7, RZ, R43, RZ, 0x33, !PT ;  /* 0x0000002bff077212 */ /* 0x000fe200078e33ff */
[----:B------:R-:W-:Y:S01]  /*21c0*/  @!P5 IMAD.MOV R46, RZ, RZ, -R46 ;  /* 0x000000ffff2ed224 */ /* 0x000fe200078e0a2e */
[----:B------:R-:W-:Y:S01]  /*21d0*/  ISETP.NE.AND P5, PT, R43, RZ, PT ;  /* 0x000000ff2b00720c */ /* 0x000fe20003fa5270 */
[----:B------:R-:W-:Y:S01]  /*21e0*/  @!P3 IMAD.MOV R40, RZ, RZ, -R40 ;  /* 0x000000ffff28b224 */ /* 0x000fe200078e0a28 */
[----:B------:R-:W-:Y:S01]  /*21f0*/  ISETP.NE.U32.AND P3, PT, R146, RZ, PT ;  /* 0x000000ff9200720c */ /* 0x000fe20003f65070 */
[----:B------:R-:W-:Y:S01]  /*2200*/  VIADD R3, R5, 0xffffffff ;  /* 0xffffffff05037836 */ /* 0x000fe20000000000 */
[C---:B------:R-:W-:Y:S01]  /*2210*/  SEL R27, R7.reuse, R26, !P5 ;  /* 0x0000001a071b7207 */ /* 0x040fe20006800000 */
[----:B------:R-:W-:Y:S01]  /*2220*/  @!P4 IMAD.MOV R78, RZ, RZ, -R78 ;  /* 0x000000ffff4ec224 */ /* 0x000fe200078e0a4e */
[C---:B------:R-:W-:Y:S01]  /*2230*/  SEL R37, R7.reuse, R10, !P5 ;  /* 0x0000000a07257207 */ /* 0x040fe20006800000 */
[----:B------:R-:W-:Y:S01]  /*2240*/  @!P6 IMAD.MOV R4, RZ, RZ, -R4 ;  /* 0x000000ffff04e224 */ /* 0x000fe200078e0a04 */
[----:B------:R-:W-:-:S02]  /*2250*/  SEL R34, R7, R14, !P5 ;  /* 0x0000000e07227207 */ /* 0x000fc40006800000 */
[C---:B------:R-:W-:Y:S02]  /*2260*/  SEL R31, R7.reuse, R16, !P5 ;  /* 0x00000010071f7207 */ /* 0x040fe40006800000 */
[C---:B------:R-:W-:Y:S02]  /*2270*/  SEL R32, R7.reuse, R18, !P5 ;  /* 0x0000001207207207 */ /* 0x040fe40006800000 */
[C---:B------:R-:W-:Y:S02]  /*2280*/  SEL R29, R7.reuse, R20, !P5 ;  /* 0x00000014071d7207 */ /* 0x040fe40006800000 */
[C---:B------:R-:W-:Y:S02]  /*2290*/  SEL R39, R7.reuse, R22, !P5 ;  /* 0x0000001607277207 */ /* 0x040fe40006800000 */
[C---:B------:R-:W-:Y:S02]  /*22a0*/  SEL R35, R7.reuse, R24, !P5 ;  /* 0x0000001807237207 */ /* 0x040fe40006800000 */
        /* <DEDUP_REMOVED lines=22> */
[----:B------:R-:W-:Y:S02]  /*2410*/  SEL R14, R7, R62, !P5 ;  /* 0x0000003e070e7207 */ /* 0x000fe40006800000 */
[----:B------:R-:W-:Y:S02]  /*2420*/  ISETP.GE.U32.AND P1, PT, R3, 0x7fffffe0, PT ;  /* 0x7fffffe00300780c */ /* 0x000fe40003f26070 */
[----:B------:R-:W-:-:S02]  /*2430*/  SEL R7, R7, R78, !P5 ;  /* 0x0000004e07077207 */ /* 0x000fc40006800000 */
[----:B------:R-:W-:Y:S01]  /*2440*/  @!P2 LOP3.LUT R4, RZ, R42, RZ, 0x33, !PT ;  /* 0x0000002aff04a212 */ /* 0x000fe200078e33ff */
[----:B---3--:R-:W-:Y:S08]  /*2450*/  BRA.U UP0, `(.L_x_5) ;  /* 0x0000000100187547 */ /* 0x008ff0000b800000 */
[----:B------:R-:W-:Y:S01]  /*2460*/  ELECT P2, URZ, PT ;  /* 0x0000000000ff782f */ /* 0x000fe20003840000 */
[----:B------:R-:W-:Y:S01]  /*2470*/  IMAD.MOV.U32 R3, RZ, RZ, 0x1 ;  /* 0x00000001ff037424 */ /* 0x000fe200078e00ff */
[----:B------:R-:W-:Y:S01]  /*2480*/  UMOV UR6, 0x40 ;  /* 0x0000004000067882 */ /* 0x000fe20000000000 */
[----:B------:R-:W-:Y:S01]  /*2490*/  UVIRTCOUNT.DEALLOC.SMPOOL 0x80 ;  /* 0x000000800000784c */ /* 0x000fe20000000000 */
[----:B------:R-:W-:-:S09]  /*24a0*/  ULEA UR6, UR5, UR6, 0x18 ;  /* 0x0000000605067291 */ /* 0x000fd2000f8ec0ff */
[----:B------:R0:W-:Y:S03]  /*24b0*/  @P2 STS.U8 [UR6], R3 ;  /* 0x00000003ff002988 */ /* 0x0001e60008000006 */
.L_x_5:
[----:B------:R-:W-:Y:S01]  /*24c0*/  UIADD3 UR12, UPT, UPT, UR17, UR4, URZ ;  /* 0x00000004110c7290 */ /* 0x000fe2000fffe0ff */
[C---:B------:R-:W-:Y:S01]  /*24d0*/  VIADD R8, R5.reuse, 0xfffffffc ;  /* 0xfffffffc05087836 */ /* 0x040fe20000000000 */
[----:B------:R-:W-:Y:S01]  /*24e0*/  VOTEU.ALL UP1, P3 ;  /* 0x0000000000ff7886 */ /* 0x000fe20001820000 */
[----:B------:R-:W-:Y:S01]  /*24f0*/  UIADD3 UR10, UPT, UPT, UR16, 0x4000, URZ ;  /* 0x00004000100a7890 */ /* 0x000fe2000fffe0ff */
[----:B------:R-:W-:Y:S01]  /*2500*/  IMAD R150, R4, UR9, RZ ;  /* 0x0000000904967c24 */ /* 0x000fe2000f8e02ff */
[----:B------:R-:W-:Y:S01]  /*2510*/  VOTEU.ALL UP2, P3 ;  /* 0x0000000000ff7886 */ /* 0x000fe20001840000 */
[----:B------:R-:W-:Y:S01]  /*2520*/  ISETP.GE.U32.AND P5, PT, R8, 0x7fffffdd, PT ;  /* 0x7fffffdd0800780c */ /* 0x000fe20003fa6070 */
[----:B0-----:R-:W-:Y:S01]  /*2530*/  VIADD R3, R5, 0xfffffffd ;  /* 0xfffffffd05037836 */ /* 0x001fe20000000000 */
[----:B------:R-:W-:-:S04]  /*2540*/  @!UP1 UIADD3 UR4, UPT, UPT, -UR7, 0x100000, URZ ;  /* 0x0010000007049890 */ /* 0x000fc8000fffe1ff */
[----:B------:R-:W-:Y:S02]  /*2550*/  @!UP1 USHF.L.U32 UR5, UR4, 0xb, URZ ;  /* 0x0000000b04059899 */ /* 0x000fe400080006ff */
[----:B------:R-:W-:Y:S01]  /*2560*/  @!UP1 USHF.L.U32 UR4, UR4, 0x1, URZ ;  /* 0x0000000104049899 */ /* 0x000fe200080006ff */
[----:B------:R-:W-:Y:S01]  /*2570*/  STTM.x128 tmem[UR12], RZ ;  /* 0x000000ff000079ed */ /* 0x000fe200083c000c */
[----:B------:R-:W0:Y:S01]  /*2580*/  FENCE.VIEW.ASYNC.T ;  /* 0x00000000000073c6 */ /* 0x000e220000000200 */
[----:B------:R-:W-:Y:S01]  /*2590*/  UMOV UR13, UR10 ;  /* 0x0000000a000d7c82 */ /* 0x000fe20008000000 */
[----:B0-----:R-:W-:Y:S01]  /*25a0*/  BAR.SYNC.DEFER_BLOCKING 0x0 ;  /* 0x0000000000007b1d */ /* 0x001fe20000010000 */
[----:B------:R-:W-:Y:S02]  /*25b0*/  SHF.R.S32.HI R147, RZ, 0x1f, R150 ;  /* 0x0000001fff937819 */ /* 0x000fe40000011496 */
[----:B------:R-:W-:Y:S01]  /*25c0*/  IADD3 R8, P2, PT, R150, UR20, RZ ;  /* 0x0000001496087c10 */ /* 0x000fe2000ff5e0ff */
[----:B------:R-:W-:Y:S01]  /*25d0*/  IMAD.SHL.U32 R145, R124, 0x2, RZ ;  /* 0x000000027c917824 */ /* 0x000fe200078e00ff */
[----:B------:R-:W-:-:S02]  /*25e0*/  PRMT R163, RZ, 0x7610, R163 ;  /* 0x00007610ffa37816 */ /* 0x000fc400000000a3 */
[----:B------:R-:W-:Y:S01]  /*25f0*/  IADD3.X R9, PT, PT, R147, UR21, RZ, P2, !PT ;  /* 0x0000001593097c10 */ /* 0x000fe200097fe4ff */
[C---:B------:R-:W-:Y:S01]  /*2600*/  VIADD R4, R5.reuse, 0xfffffffa ;  /* 0xfffffffa05047836 */ /* 0x040fe20000000000 */
[----:B------:R-:W-:Y:S02]  /*2610*/  SHF.R.S32.HI R144, RZ, 0x1f, R124 ;  /* 0x0000001fff907819 */ /* 0x000fe4000001147c */
[----:B------:R-:W-:Y:S01]  /*2620*/  PRMT R170, RZ, 0x7610, R170 ;  /* 0x00007610ffaa7816 */ /* 0x000fe200000000aa */
[----:B------:R-:W-:Y:S01]  /*2630*/  VIADD R12, R5, 0xffffffee ;  /* 0xffffffee050c7836 */ /* 0x000fe20000000000 */
[----:B------:R-:W-:Y:S01]  /*2640*/  ISETP.GE.U32.AND P6, PT, R3, 0x7fffffde, PT ;  /* 0x7fffffde0300780c */ /* 0x000fe20003fc6070 */
[----:B------:R-:W0:Y:S02]  /*2650*/  FENCE.VIEW.ASYNC.S ;  /* 0x00000000000073c6 */ /* 0x000e240000000000 */
[----:B0-----:R0:W1:Y:S02]  /*2660*/  @!UP2 SYNCS.EXCH.64 URZ, [UR13], UR4 ;  /* 0x000000040dffa5b2 */ /* 0x0010640008000100 */
[----:B-1----:R-:W-:Y:S01]  /*2670*/  BAR.SYNC.DEFER_BLOCKING 0x0 ;  /* 0x0000000000007b1d */ /* 0x002fe20000010000 */
[----:B------:R-:W-:-:S02]  /*2680*/  SHF.R.S32.HI R143, RZ, 0x1f, R145 ;  /* 0x0000001fff8f7819 */ /* 0x000fc40000011491 */
[----:B------:R-:W-:-:S05]  /*2690*/  IADD3 R44, P4, PT, R145, R8, RZ ;  /* 0x00000008912c7210 */ /* 0x000fca0007f9e0ff */
[----:B------:R-:W-:Y:S01]  /*26a0*/  IMAD.X R45, R143, 0x1, R9, P4 ;  /* 0x000000018f2d7824 */ /* 0x000fe200020e0609 */
[----:B------:R-:W-:Y:S01]  /*26b0*/  ISETP.GE.U32.AND P4, PT, R4, 0x7fffffdb, PT ;  /* 0x7fffffdb0400780c */ /* 0x000fe20003f86070 */
[C---:B------:R-:W-:Y:S02]  /*26c0*/  VIADD R4, R5.reuse, 0xffffffec ;  /* 0xffffffec05047836 */ /* 0x040fe40000000000 */
[C---:B------:R-:W-:Y:S02]  /*26d0*/  VIADD R141, R5.reuse, 0xffffffe0 ;  /* 0xffffffe0058d7836 */ /* 0x040fe40000000000 */
[C---:B------:R-:W-:Y:S02]  /*26e0*/  VIADD R48, R5.reuse, 0xffffffe6 ;  /* 0xffffffe605307836 */ /* 0x040fe40000000000 */
[----:B------:R-:W-:Y:S01]  /*26f0*/  IMAD R142, R124, 0x3, RZ ;  /* 0x000000037c8e7824 */ /* 0x000fe200078e02ff */
[----:B------:R-:W-:Y:S01]  /*2700*/  PRMT R162, RZ, 0x7610, R162 ;  /* 0x00007610ffa27816 */ /* 0x000fe200000000a2 */
[----:B------:R-:W-:-:S02]  /*2710*/  VIADD R3, R5, 0xfffffffb ;  /* 0xfffffffb05037836 */ /* 0x000fc40000000000 */
[C---:B------:R-:W-:Y:S02]  /*2720*/  IMAD.SHL.U32 R139, R124.reuse, 0x4, RZ ;  /* 0x000000047c8b7824 */ /* 0x040fe400078e00ff */
[----:B------:R-:W-:Y:S01]  /*2730*/  IMAD R138, R124, 0x5, RZ ;  /* 0x000000057c8a7824 */ /* 0x000fe200078e02ff */
[----:B------:R-:W-:Y:S01]  /*2740*/  PRMT R156, RZ, 0x7610, R156 ;  /* 0x00007610ff9c7816 */ /* 0x000fe2000000009c */
[----:B------:R-:W2:Y:S01]  /*2750*/  @!P1 LDG.E.U8 R163, desc[UR18][R8.64] ;  /* 0x0000001208a39981 */ /* 0x000ea2000c1e1100 */
[----:B------:R-:W-:Y:S01]  /*2760*/  IADD3 R42, P1, PT, R8, R124, RZ ;  /* 0x0000007c082a7210 */ /* 0x000fe20007f3e0ff */
[----:B------:R-:W-:Y:S01]  /*2770*/  IMAD R134, R124, 0x7, RZ ;  /* 0x000000077c867824 */ /* 0x000fe200078e02ff */
[----:B------:R-:W-:Y:S01]  /*2780*/  ISETP.GE.U32.AND P2, PT, R3, 0x7fffffdc, PT ;  /* 0x7fffffdc0300780c */ /* 0x000fe20003f46070 */
[C---:B------:R-:W-:Y:S01]  /*2790*/  VIADD R56, R5.reuse, 0xfffffff9 ;  /* 0xfffffff905387836 */ /* 0x040fe20000000000 */
[----:B------:R-:W-:Y:S01]  /*27a0*/  PRMT R3, RZ, 0x7610, R3 ;  /* 0x00007610ff037816 */ /* 0x000fe20000000003 */
[----:B------:R-:W-:Y:S01]  /*27b0*/  IMAD.X R43, R144, 0x1, R9, P1 ;  /* 0x00000001902b7824 */ /* 0x000fe200008e0609 */
[----:B------:R-:W-:Y:S01]  /*27c0*/  PRMT R151, RZ, 0x7610, R151 ;  /* 0x00007610ff977816 */ /* 0x000fe20000000097 */
[C---:B------:R-:W-:Y:S01]  /*27d0*/  IMAD R135, R124.reuse, 0x6, RZ ;  /* 0x000000067c877824 */ /* 0x040fe200078e02ff */
[----:B------:R-:W-:Y:S01]  /*27e0*/  PRMT R128, RZ, 0x7610, R128 ;  /* 0x00007610ff807816 */ /* 0x000fe20000000080 */
[----:B------:R-:W-:Y:S01]  /*27f0*/  IMAD.SHL.U32 R122, R124, 0x10, RZ ;  /* 0x000000107c7a7824 */ /* 0x000fe200078e00ff */
[----:B------:R1:W3:Y:S01]  /*2800*/  @!P0 LDG.E.U8 R170, desc[UR18][R42.64] ;  /* 0x000000122aaa8981 */ /* 0x0002e2000c1e1100 */
[----:B------:R-:W-:Y:S01]  /*2810*/  ISETP.GE.U32.AND P0, PT, R4, 0x7fffffcd, PT ;  /* 0x7fffffcd0400780c */ /* 0x000fe20003f06070 */
[C---:B------:R-:W-:Y:S01]  /*2820*/  VIADD R4, R5.reuse, 0xffffffed ;  /* 0xffffffed05047836 */ /* 0x040fe20000000000 */
[----:B------:R-:W-:Y:S01]  /*2830*/  PRMT R129, RZ, 0x7610, R129 ;  /* 0x00007610ff817816 */ /* 0x000fe20000000081 */
[----:B------:R4:W5:Y:S01]  /*2840*/  @!P6 LDG.E.U8 R3, desc[UR18][R44.64] ;  /* 0x000000122c03e981 */ /* 0x000962000c1e1100 */
[----:B------:R-:W-:Y:S01]  /*2850*/  SEL R46, RZ, 0x1, P0 ;  /* 0x00000001ff2e7807 */ /* 0x000fe20000000000 */
[----:B------:R-:W-:Y:S01]  /*2860*/  IMAD.SHL.U32 R123, R124, 0x8, RZ ;  /* 0x000000087c7b7824 */ /* 0x000fe200078e00ff */
[----:B------:R-:W-:Y:S01]  /*2870*/  ISETP.GE.U32.AND P1, PT, R4, 0x7fffffce, PT ;  /* 0x7fffffce0400780c */ /* 0x000fe20003f26070 */
[C---:B------:R-:W-:Y:S01]  /*2880*/  VIADD R4, R5.reuse, 0xffffffef ;  /* 0xffffffef05047836 */ /* 0x040fe20000000000 */
[----:B------:R-:W-:Y:S01]  /*2890*/  ISETP.GE.U32.AND P0, PT, R12, 0x7fffffcf, PT ;  /* 0x7fffffcf0c00780c */ /* 0x000fe20003f06070 */
[C---:B------:R-:W-:Y:S01]  /*28a0*/  VIADD R12, R5.reuse, 0xffffffe8 ;  /* 0xffffffe8050c7836 */ /* 0x040fe20000000000 */
[----:B------:R-:W-:Y:S01]  /*28b0*/  SEL R47, RZ, 0x1fffe, P1 ;  /* 0x0001fffeff2f7807 */ /* 0x000fe20000800000 */
[C---:B-1----:R-:W-:Y:S01]  /*28c0*/  VIADD R42, R5.reuse, 0xffffffea ;  /* 0xffffffea052a7836 */ /* 0x042fe20000000000 */
[----:B------:R-:W-:Y:S01]  /*28d0*/  ISETP.GE.U32.AND P1, PT, R4, 0x7fffffd0, PT ;  /* 0x7fffffd00400780c */ /* 0x000fe20003f26070 */
[C---:B------:R-:W-:Y:S01]  /*28e0*/  VIADD R4, R5.reuse, 0xffffffe9 ;  /* 0xffffffe905047836 */ /* 0x040fe20000000000 */
[----:B------:R-:W-:Y:S01]  /*28f0*/  SEL R41, RZ, 0x4, P0 ;  /* 0x00000004ff297807 */ /* 0x000fe20000000000 */
[----:B------:R-:W-:Y:S01]  /*2900*/  VIADD R43, R5, 0xffffffe4 ;  /* 0xffffffe4052b7836 */ /* 0x000fe20000000000 */
[----:B------:R-:W-:Y:S01]  /*2910*/  ISETP.GE.U32.AND P0, PT, R12, 0x7fffffc9, PT ;  /* 0x7fffffc90c00780c */ /* 0x000fe20003f06070 */
[----:B------:R-:W-:Y:S01]  /*2920*/  IMAD.IADD R46, R46, 0x1, R47 ;  /* 0x000000012e2e7824 */ /* 0x000fe200078e022f */
[----:B------:R-:W-:-:S02]  /*2930*/  SEL R12, RZ, 0x7fff8, P1 ;  /* 0x0007fff8ff0c7807 */ /* 0x000fc40000800000 */
[----:B------:R-:W-:Y:S01]  /*2940*/  PRMT R167, RZ, 0x7610, R167 ;  /* 0x00007610ffa77816 */ /* 0x000fe200000000a7 */
[----:B------:R-:W-:Y:S01]  /*2950*/  IMAD R118, R124, 0x18, RZ ;  /* 0x000000187c767824 */ /* 0x000fe200078e02ff */
[----:B------:R-:W-:Y:S01]  /*2960*/  ISETP.GE.U32.AND P1, PT, R4, 0x7fffffca, PT ;  /* 0x7fffffca0400780c */ /* 0x000fe20003f26070 */
[C---:B------:R-:W-:Y:S01]  /*2970*/  VIADD R4, R5.reuse, 0xffffffeb ;  /* 0xffffffeb05047836 */ /* 0x040fe20000000000 */
[----:B----4-:R-:W-:Y:S02]  /*2980*/  SEL R44, RZ, 0x1, P0 ;  /* 0x00000001ff2c7807 */ /* 0x010fe40000000000 */
[----:B------:R-:W-:Y:S01]  /*2990*/  PRMT R165, RZ, 0x7610, R165 ;  /* 0x00007610ffa57816 */ /* 0x000fe200000000a5 */
[----:B------:R-:W-:Y:S01]  /*29a0*/  IMAD R119, R124, 0x9, RZ ;  /* 0x000000097c777824 */ /* 0x000fe200078e02ff */
[----:B------:R-:W-:Y:S01]  /*29b0*/  ISETP.GE.U32.AND P0, PT, R42, 0x7fffffcb, PT ;  /* 0x7fffffcb2a00780c */ /* 0x000fe20003f06070 */
[----:B------:R-:W-:Y:S01]  /*29c0*/  VIADD R42, R5, 0xffffffe5 ;  /* 0xffffffe5052a7836 */ /* 0x000fe20000000000 */
[----:B------:R-:W-:-:S02]  /*29d0*/  SEL R49, RZ, 0x1fffe, P1 ;  /* 0x0001fffeff317807 */ /* 0x000fc40000800000 */
[----:B------:R-:W-:Y:S01]  /*29e0*/  PRMT R169, RZ, 0x7610, R169 ;  /* 0x00007610ffa97816 */ /* 0x000fe200000000a9 */
[----:B------:R-:W-:Y:S01]  /*29f0*/  IMAD R114, R124, 0xb, RZ ;  /* 0x0000000b7c727824 */ /* 0x000fe200078e02ff */
[----:B------:R-:W-:Y:S01]  /*2a00*/  ISETP.GE.U32.AND P1, PT, R4, 0x7fffffcc, PT ;  /* 0x7fffffcc0400780c */ /* 0x000fe20003f26070 */
[----:B------:R-:W-:Y:S01]  /*2a10*/  IMAD.IADD R44, R44, 0x1, R49 ;  /* 0x000000012c2c7824 */ /* 0x000fe200078e0231 */
[----:B------:R-:W-:Y:S02]  /*2a20*/  SEL R4, RZ, 0x4, P0 ;  /* 0x00000004ff047807 */ /* 0x000fe40000000000 */
[----:B------:R-:W-:Y:S01]  /*2a30*/  PRMT R166, RZ, 0x7610, R166 ;  /* 0x00007610ffa67816 */ /* 0x000fe200000000a6 */
[C---:B------:R-:W-:Y:S01]  /*2a40*/  IMAD R115, R124.reuse, 0xa, RZ ;  /* 0x0000000a7c737824 */ /* 0x040fe200078e02ff */
[----:B------:R-:W-:Y:S02]  /*2a50*/  SEL R45, RZ, 0x7fff8, P1 ;  /* 0x0007fff8ff2d7807 */ /* 0x000fe40000800000 */
[----:B------:R-:W-:Y:S01]  /*2a60*/  PRMT R158, RZ, 0x7610, R158 ;  /* 0x00007610ff9e7816 */ /* 0x000fe2000000009e */
[----:B------:R-:W-:Y:S01]  /*2a70*/  IMAD R110, R124, 0xd, RZ ;  /* 0x0000000d7c6e7824 */ /* 0x000fe200078e02ff */
[----:B------:R-:W-:Y:S01]  /*2a80*/  ISETP.GE.U32.AND P1, PT, R42, 0x7fffffc6, PT ;  /* 0x7fffffc62a00780c */ /* 0x000fe20003f26070 */
[----:B------:R-:W-:Y:S01]  /*2a90*/  VIADD R42, R5, 0xffffffe1 ;  /* 0xffffffe1052a7836 */ /* 0x000fe20000000000 */
[----:B------:R-:W-:Y:S01]  /*2aa0*/  ISETP.GE.U32.AND P0, PT, R43, 0x7fffffc5, PT ;  /* 0x7fffffc52b00780c */ /* 0x000fe20003f06070 */
[----:B------:R-:W-:Y:S01]  /*2ab0*/  VIADD R43, R5, 0xffffffe7 ;  /* 0xffffffe7052b7836 */ /* 0x000fe20000000000 */
[----:B------:R-:W-:-:S02]  /*2ac0*/  SEL R53, RZ, 0x1fffe, P1 ;  /* 0x0001fffeff357807 */ /* 0x000fc40000800000 */
[----:B------:R-:W-:Y:S01]  /*2ad0*/  PRMT R157, RZ, 0x7610, R157 ;  /* 0x00007610ff9d7816 */ /* 0x000fe2000000009d */
[----:B------:R-:W-:Y:S01]  /*2ae0*/  IMAD R111, R124, 0xc, RZ ;  /* 0x0000000c7c6f7824 */ /* 0x000fe200078e02ff */
[----:B------:R-:W-:Y:S01]  /*2af0*/  ISETP.GE.U32.AND P6, PT, R42, 0x7fffffc2, PT ;  /* 0x7fffffc22a00780c */ /* 0x000fe20003fc6070 */
[----:B------:R-:W-:Y:S01]  /*2b00*/  VIADD R42, R5, 0xffffffe3 ;  /* 0xffffffe3052a7836 */ /* 0x000fe20000000000 */
[----:B------:R-:W-:Y:S01]  /*2b10*/  ISETP.GE.U32.AND P1, PT, R43, 0x7fffffc8, PT ;  /* 0x7fffffc82b00780c */ /* 0x000fe20003f26070 */
[----:B------:R-:W-:Y:S01]  /*2b20*/  VIADD R43, R5, 0xffffffe2 ;  /* 0xffffffe2052b7836 */ /* 0x000fe20000000000 */
[----:B------:R-:W-:Y:S02]  /*2b30*/  SEL R50, RZ, 0x1, P0 ;  /* 0x00000001ff327807 */ /* 0x000fe40000000000 */
[----:B------:R-:W-:Y:S01]  /*2b40*/  PRMT R148, RZ, 0x7610, R148 ;  /* 0x00007610ff947816 */ /* 0x000fe20000000094 */
[----:B------:R-:W-:Y:S01]  /*2b50*/  IMAD R106, R124, 0xf, RZ ;  /* 0x0000000f7c6a7824 */ /* 0x000fe200078e02ff */
[----:B------:R-:W-:Y:S01]  /*2b60*/  SEL R51, RZ, 0x7fff8, P1 ;  /* 0x0007fff8ff337807 */ /* 0x000fe20000800000 */
[----:B------:R-:W-:Y:S01]  /*2b70*/  IMAD.IADD R50, R50, 0x1, R53 ;  /* 0x0000000132327824 */ /* 0x000fe200078e0235 */
[----:B------:R-:W-:-:S02]  /*2b80*/  ISETP.GE.U32.AND P1, PT, R42, 0x7fffffc4, PT ;  /* 0x7fffffc42a00780c */ /* 0x000fc40003f26070 */
[----:B------:R-:W-:Y:S01]  /*2b90*/  PRMT R153, RZ, 0x7610, R153 ;  /* 0x00007610ff997816 */ /* 0x000fe20000000099 */
[C---:B------:R-:W-:Y:S01]  /*2ba0*/  IMAD R107, R124.reuse, 0xe, RZ ;  /* 0x0000000e7c6b7824 */ /* 0x040fe200078e02ff */
[----:B------:R-:W-:Y:S02]  /*2bb0*/  SEL R55, RZ, 0x7fff8, P1 ;  /* 0x0007fff8ff377807 */ /* 0x000fe40000800000 */
[----:B------:R-:W-:Y:S01]  /*2bc0*/  PRMT R130, RZ, 0x7610, R130 ;  /* 0x00007610ff827816 */ /* 0x000fe20000000082 */
[C---:B------:R-:W-:Y:S01]  /*2bd0*/  IMAD R102, R124.reuse, 0x12, RZ ;  /* 0x000000127c667824 */ /* 0x040fe200078e02ff */
[----:B------:R-:W-:Y:S02]  /*2be0*/  ISETP.GE.U32.AND P1, PT, R141, 0x7fffffc1, PT ;  /* 0x7fffffc18d00780c */ /* 0x000fe40003f26070 */
[----:B------:R-:W-:Y:S01]  /*2bf0*/  PRMT R131, RZ, 0x7610, R131 ;  /* 0x00007610ff837816 */ /* 0x000fe20000000083 */
[----:B------:R-:W-:Y:S01]  /*2c00*/  IMAD R103, R124, 0x11, RZ ;  /* 0x000000117c677824 */ /* 0x000fe200078e02ff */
[----:B------:R-:W-:-:S02]  /*2c10*/  ISETP.GE.U32.AND P0, PT, R48, 0x7fffffc7, PT ;  /* 0x7fffffc73000780c */ /* 0x000fc40003f06070 */
[----:B------:R-:W-:Y:S01]  /*2c20*/  PRMT R159, RZ, 0x7610, R159 ;  /* 0x00007610ff9f7816 */ /* 0x000fe2000000009f */
[C---:B------:R-:W-:Y:S01]  /*2c30*/  IMAD R98, R124.reuse, 0x14, RZ ;  /* 0x000000147c627824 */ /* 0x040fe200078e02ff */
[----:B------:R-:W-:Y:S02]  /*2c40*/  SEL R54, RZ, 0x1fffe, P6 ;  /* 0x0001fffeff367807 */ /* 0x000fe40003000000 */
[----:B------:R-:W-:Y:S01]  /*2c50*/  PRMT R168, RZ, 0x7610, R168 ;  /* 0x00007610ffa87816 */ /* 0x000fe200000000a8 */
[C---:B------:R-:W-:Y:S01]  /*2c60*/  IMAD R99, R124.reuse, 0x13, RZ ;  /* 0x000000137c637824 */ /* 0x040fe200078e02ff */
        /* <DEDUP_REMOVED lines=10> */
[----:B------:R-:W-:Y:S01]  /*2d10*/  IMAD R91, R124, 0x17, RZ ;  /* 0x000000177c5b7824 */ /* 0x000fe200078e02ff */
[----:B------:R-:W-:Y:S02]  /*2d20*/  SHF.R.S32.HI R140, RZ, 0x1f, R142 ;  /* 0x0000001fff8c7819 */ /* 0x000fe4000001148e */
[----:B------:R-:W-:Y:S01]  /*2d30*/  PRMT R152, RZ, 0x7610, R152 ;  /* 0x00007610ff987816 */ /* 0x000fe20000000098 */
[----:B------:R-:W-:Y:S01]  /*2d40*/  VIADD R90, R5, 0x1f ;  /* 0x0000001f055a7836 */ /* 0x000fe20000000000 */
[----:B------:R-:W-:Y:S01]  /*2d50*/  IADD3 R42, P0, PT, R142, R8, RZ ;  /* 0x000000088e2a7210 */ /* 0x000fe20007f1e0ff */
[----:B------:R-:W-:Y:S01]  /*2d60*/  IMAD R89, R124, 0x19, RZ ;  /* 0x000000197c597824 */ /* 0x000fe200078e02ff */
[----:B------:R-:W-:-:S02]  /*2d70*/  LOP3.LUT R44, R44, 0x3, RZ, 0xc0, !PT ;  /* 0x000000032c2c7812 */ /* 0x000fc400078ec0ff */
[----:B------:R-:W-:Y:S01]  /*2d80*/  LOP3.LUT R88, R88, 0x1f, RZ, 0xc0, !PT ;  /* 0x0000001f58587812 */ /* 0x000fe200078ec0ff */
[----:B------:R-:W-:Y:S01]  /*2d90*/  IMAD.X R43, R140, 0x1, R9, P0 ;  /* 0x000000018c2b7824 */ /* 0x000fe200000e0609 */
[----:B------:R-:W-:Y:S02]  /*2da0*/  LOP3.LUT R47, R47, 0x3, RZ, 0xc0, !PT ;  /* 0x000000032f2f7812 */ /* 0x000fe400078ec0ff */
[----:B------:R-:W-:Y:S01]  /*2db0*/  PRMT R172, RZ, 0x7610, R172 ;  /* 0x00007610ffac7816 */ /* 0x000fe200000000ac */
[----:B------:R-:W-:Y:S01]  /*2dc0*/  IMAD R85, R124, 0x1a, RZ ;  /* 0x0000001a7c557824 */ /* 0x000fe200078e02ff */
[----:B------:R-:W-:Y:S01]  /*2dd0*/  LOP3.LUT R50, R50, 0x3, RZ, 0xc0, !PT ;  /* 0x0000000332327812 */ /* 0x000fe200078ec0ff */
[----:B------:R1:W4:Y:S01]  /*2de0*/  @!P5 LDG.E.U8 R162, desc[UR18][R42.64] ;  /* 0x000000122aa2d981 */ /* 0x000322000c1e1100 */
[----:B------:R-:W-:Y:S01]  /*2df0*/  IADD3 R4, PT, PT, R44, R45, R4 ;  /* 0x0000002d2c047210 */ /* 0x000fe20007ffe004 */
[----:B0-----:R-:W0:Y:S01]  /*2e00*/  LDCU UR4, c[0x0][0x3b0] ;  /* 0x00007600ff0477ac */ /* 0x001e220008000800 */
[----:B------:R-:W-:-:S02]  /*2e10*/  IADD3 R47, PT, PT, R47, R55, R52 ;  /* 0x000000372f2f7210 */ /* 0x000fc40007ffe034 */
[----:B------:R-:W-:Y:S01]  /*2e20*/  IADD3 R48, PT, PT, R50, R51, R48 ;  /* 0x0000003332307210 */ /* 0x000fe20007ffe030 */
[----:B------:R-:W-:Y:S01]  /*2e30*/  IMAD.SHL.U32 R4, R4, 0x100, RZ ;  /* 0x0000010004047824 */ /* 0x000fe200078e00ff */
[----:B------:R-:W-:Y:S02]  /*2e40*/  LOP3.LUT R47, R47, 0xf, RZ, 0xc0, !PT ;  /* 0x0000000f2f2f7812 */ /* 0x000fe400078ec0ff */
[----:B------:R-:W-:Y:S02]  /*2e50*/  LOP3.LUT R46, R46, 0x3, RZ, 0xc0, !PT ;  /* 0x000000032e2e7812 */ /* 0x000fe400078ec0ff */
[----:B------:R-:W-:Y:S02]  /*2e60*/  SHF.R.S32.HI R137, RZ, 0x1f, R139 ;  /* 0x0000001fff897819 */ /* 0x000fe4000001148b */
[----:B------:R-:W-:Y:S01]  /*2e70*/  IADD3 R44, P5, PT, R139, R8, RZ ;  /* 0x000000088b2c7210 */ /* 0x000fe20007fbe0ff */
[----:B------:R-:W-:Y:S01]  /*2e80*/  IMAD R47, R48, 0x10, R47 ;  /* 0x00000010302f7824 */ /* 0x000fe200078e022f */
[----:B------:R-:W-:-:S02]  /*2e90*/  IADD3 R12, PT, PT, R46, R12, R41 ;  /* 0x0000000c2e0c7210 */ /* 0x000fc40007ffe029 */
[----:B------:R-:W-:Y:S01]  /*2ea0*/  LOP3.LUT R41, R4, 0xf00, RZ, 0xe2, !PT ;  /* 0x00000f0004297812 */ /* 0x000fe200078ee2ff */
[----:B------:R-:W-:Y:S01]  /*2eb0*/  IMAD.X R45, R137, 0x1, R9, P5 ;  /* 0x00000001892d7824 */ /* 0x000fe200028e0609 */
[----:B------:R-:W-:Y:S02]  /*2ec0*/  SHF.R.S32.HI R136, RZ, 0x1f, R138 ;  /* 0x0000001fff887819 */ /* 0x000fe4000001148a */
[-C--:B-1----:R-:W-:Y:S01]  /*2ed0*/  IADD3 R42, P5, PT, R138, R8.reuse, RZ ;  /* 0x000000088a2a7210 */ /* 0x082fe20007fbe0ff */
[----:B------:R-:W-:Y:S01]  /*2ee0*/  IMAD R12, R12, 0x1000, R41 ;  /* 0x000010000c0c7824 */ /* 0x000fe200078e0229 */
[----:B------:R-:W-:Y:S01]  /*2ef0*/  LOP3.LUT R47, R47, 0xff, RZ, 0xc0, !PT ;  /* 0x000000ff2f2f7812 */ /* 0x000fe200078ec0ff */
[----:B------:R-:W-:Y:S01]  /*2f00*/  VIADD R4, R5, 0xfffffff8 ;  /* 0xfffffff805047836 */ /* 0x000fe20000000000 */
[----:B------:R-:W-:Y:S01]  /*2f10*/  SHF.R.S32.HI R132, RZ, 0x1f, R134 ;  /* 0x0000001fff847819 */ /* 0x000fe20000011486 */
[----:B------:R-:W-:Y:S01]  /*2f20*/  IMAD.X R43, R136, 0x1, R9, P5 ;  /* 0x00000001882b7824 */ /* 0x000fe200028e0609 */
[----:B------:R-:W-:Y:S01]  /*2f30*/  ISETP.GE.U32.AND P0, PT, R56, 0x7fffffda, PT ;  /* 0x7fffffda3800780c */ /* 0x000fe20003f06070 */
[----:B------:R-:W-:Y:S01]  /*2f40*/  IMAD.IADD R12, R12, 0x1, R47 ;  /* 0x000000010c0c7824 */ /* 0x000fe200078e022f */
[----:B------:R-:W-:Y:S01]  /*2f50*/  ISETP.GE.U32.AND P5, PT, R4, 0x7fffffd9, PT ;  /* 0x7fffffd90400780c */ /* 0x000fe20003fa6070 */
[----:B------:R-:W2:Y:S03]  /*2f60*/  @!P2 LDG.E.U8 R151, desc[UR18][R44.64] ;  /* 0x000000122c97a981 */ /* 0x000ea6000c1e1100 */
[----:B------:R-:W-:Y:S01]  /*2f70*/  LOP3.LUT R12, R12, 0xffff, RZ, 0xc0, !PT ;  /* 0x0000ffff0c0c7812 */ /* 0x000fe200078ec0ff */
[----:B------:R1:W2:Y:S01]  /*2f80*/  @!P4 LDG.E.U8 R156, desc[UR18][R42.64] ;  /* 0x000000122a9cc981 */ /* 0x0002a2000c1e1100 */
[----:B------:R-:W-:-:S02]  /*2f90*/  IADD3 R48, P4, PT, R134, R8, RZ ;  /* 0x0000000886307210 */ /* 0x000fc40007f9e0ff */
[----:B------:R-:W-:Y:S02]  /*2fa0*/  SHF.R.U32.HI R41, RZ, 0xf, R12 ;  /* 0x0000000fff297819 */ /* 0x000fe4000001160c */
[----:B------:R-:W-:Y:S01]  /*2fb0*/  SHF.R.S32.HI R133, RZ, 0x1f, R135 ;  /* 0x0000001fff857819 */ /* 0x000fe20000011487 */
[--C-:B------:R-:W-:Y:S01]  /*2fc0*/  IMAD.X R49, R132, 0x1, R9.reuse, P4 ;  /* 0x0000000184317824 */ /* 0x100fe200020e0609 */
[----:B------:R-:W-:Y:S01]  /*2fd0*/  IADD3 R46, P2, PT, R135, R8, RZ ;  /* 0x00000008872e7210 */ /* 0x000fe20007f5e0ff */
[----:B------:R-:W-:Y:S01]  /*2fe0*/  VIADD R4, R5, 0xfffffff7 ;  /* 0xfffffff705047836 */ /* 0x000fe20000000000 */
[----:B------:R-:W-:Y:S02]  /*2ff0*/  LOP3.LUT P4, RZ, R41, 0x1, RZ, 0xc0, !PT ;  /* 0x0000000129ff7812 */ /* 0x000fe4000788c0ff */
[----:B------:R0:W2:Y:S01]  /*3000*/  @!P5 LDG.E.U8 R128, desc[UR18][R48.64] ;  /* 0x000000123080d981 */ /* 0x0000a2000c1e1100 */
[----:B------:R-:W-:Y:S01]  /*3010*/  IMAD.X R47, R133, 0x1, R9, P2 ;  /* 0x00000001852f7824 */ /* 0x000fe200010e0609 */
[----:B------:R-:W-:-:S02]  /*3020*/  SHF.R.S32.HI R120, RZ, 0x1f, R122 ;  /* 0x0000001fff787819 */ /* 0x000fc4000001147a */
[-C--:B------:R-:W-:Y:S02]  /*3030*/  IADD3 R50, P5, PT, R122, R8.reuse, RZ ;  /* 0x000000087a327210 */ /* 0x080fe40007fbe0ff */
[----:B------:R-:W-:Y:S01]  /*3040*/  ISETP.GE.U32.AND P2, PT, R4, 0x7fffffd8, PT ;  /* 0x7fffffd80400780c */ /* 0x000fe20003f46070 */
[----:B------:R0:W2:Y:S01]  /*3050*/  @!P0 LDG.E.U8 R129, desc[UR18][R46.64] ;  /* 0x000000122e818981 */ /* 0x0000a2000c1e1100 */
[----:B------:R-:W-:Y:S01]  /*3060*/  SHF.R.U32.HI R41, RZ, 0x7, R12 ;  /* 0x00000007ff297819 */ /* 0x000fe2000001160c */
[----:B------:R-:W-:Y:S01]  /*3070*/  IMAD.X R51, R120, 0x1, R9, P5 ;  /* 0x0000000178337824 */ /* 0x000fe200028e0609 */
[----:B------:R-:W-:Y:S02]  /*3080*/  SHF.R.S32.HI R121, RZ, 0x1f, R123 ;  /* 0x0000001fff797819 */ /* 0x000fe4000001147b */
[-C--:B-1----:R-:W-:Y:S01]  /*3090*/  IADD3 R42, P0, PT, R123, R8.reuse, RZ ;  /* 0x000000087b2a7210 */ /* 0x082fe20007f1e0ff */
[----:B------:R-:W-:Y:S01]  /*30a0*/  VIADD R4, R5, 0xfffffff6 ;  /* 0xfffffff605047836 */ /* 0x000fe20000000000 */
[----:B------:R-:W-:Y:S01]  /*30b0*/  LOP3.LUT P5, RZ, R41, 0x1, RZ, 0xc0, !PT ;  /* 0x0000000129ff7812 */ /* 0x000fe200078ac0ff */
[----:B------:R-:W2:Y:S01]  /*30c0*/  @P4 LDG.E.U8 R167, desc[UR18][R50.64] ;  /* 0x0000001232a74981 */ /* 0x000ea2000c1e1100 */
[----:B------:R-:W-:Y:S01]  /*30d0*/  SHF.R.S32.HI R116, RZ, 0x1f, R118 ;  /* 0x0000001fff747819 */ /* 0x000fe20000011476 */
[----:B------:R-:W-:Y:S01]  /*30e0*/  IMAD.X R43, R121, 0x1, R9, P0 ;  /* 0x00000001792b7824 */ /* 0x000fe200000e0609 */
[----:B0-----:R-:W-:Y:S01]  /*30f0*/  IADD3 R48, P4, PT, R118, R8, RZ ;  /* 0x0000000876307210 */ /* 0x001fe20007f9e0ff */
[----:B------:R-:W-:Y:S01]  /*3100*/  VIADD R41, R5, 0xfffffff4 ;  /* 0xfffffff405297836 */ /* 0x000fe20000000000 */
[----:B------:R-:W-:-:S02]  /*3110*/  ISETP.GE.U32.AND P0, PT, R4, 0x7fffffd7, PT ;  /* 0x7fffffd70400780c */ /* 0x000fc40003f06070 */
[----:B------:R0:W2:Y:S01]  /*3120*/  @!P2 LDG.E.U8 R165, desc[UR18][R42.64] ;  /* 0x000000122aa5a981 */ /* 0x0000a2000c1e1100 */
[----:B------:R-:W-:Y:S01]  /*3130*/  IMAD.X R49, R116, 0x1, R9, P4 ;  /* 0x0000000174317824 */ /* 0x000fe200020e0609 */
[----:B------:R-:W-:Y:S02]  /*3140*/  SHF.R.S32.HI R117, RZ, 0x1f, R119 ;  /* 0x0000001fff757819 */ /* 0x000fe40000011477 */
[-C--:B------:R-:W-:Y:S01]  /*3150*/  IADD3 R44, P2, PT, R119, R8.reuse, RZ ;  /* 0x00000008772c7210 */ /* 0x080fe20007f5e0ff */
[----:B------:R-:W-:Y:S01]  /*3160*/  VIADD R4, R5, 0xfffffff5 ;  /* 0xfffffff505047836 */ /* 0x000fe20000000000 */
[----:B------:R-:W-:Y:S01]  /*3170*/  ISETP.GE.U32.AND P4, PT, R41, 0x7fffffd5, PT ;  /* 0x7fffffd52900780c */ /* 0x000fe20003f86070 */
[----:B------:R1:W2:Y:S01]  /*3180*/  @P5 LDG.E.U8 R169, desc[UR18][R48.64] ;  /* 0x0000001230a95981 */ /* 0x0002a2000c1e1100 */
[----:B------:R-:W-:Y:S01]  /*3190*/  SHF.R.S32.HI R112, RZ, 0x1f, R114 ;  /* 0x0000001fff707819 */ /* 0x000fe20000011472 */
[----:B------:R-:W-:Y:S01]  /*31a0*/  IMAD.X R45, R117, 0x1, R9, P2 ;  /* 0x00000001752d7824 */ /* 0x000fe200010e0609 */
[----:B------:R-:W-:Y:S01]  /*31b0*/  IADD3 R46, P5, PT, R114, R8, RZ ;  /* 0x00000008722e7210 */ /* 0x000fe20007fbe0ff */
[----:B------:R-:W-:Y:S01]  /*31c0*/  VIADD R41, R5, 0xfffffff2 ;  /* 0xfffffff205297836 */ /* 0x000fe20000000000 */
[----:B------:R-:W-:-:S02]  /*31d0*/  ISETP.GE.U32.AND P2, PT, R4, 0x7fffffd6, PT ;  /* 0x7fffffd60400780c */ /* 0x000fc40003f46070 */
[----:B------:R1:W2:Y:S01]  /*31e0*/  @!P0 LDG.E.U8 R166, desc[UR18][R44.64] ;  /* 0x000000122ca68981 */ /* 0x0002a2000c1e1100 */
[----:B------:R-:W-:Y:S01]  /*31f0*/  IMAD.X R47, R112, 0x1, R9, P5 ;  /* 0x00000001702f7824 */ /* 0x000fe200028e0609 */
[----:B------:R-:W-:Y:S02]  /*3200*/  SHF.R.S32.HI R113, RZ, 0x1f, R115 ;  /* 0x0000001fff717819 */ /* 0x000fe40000011473 */
[-C--:B0-----:R-:W-:Y:S01]  /*3210*/  IADD3 R42, P0, PT, R115, R8.reuse, RZ ;  /* 0x00000008732a7210 */ /* 0x081fe20007f1e0ff */
[----:B------:R-:W-:Y:S01]  /*3220*/  VIADD R4, R5, 0xfffffff3 ;  /* 0xfffffff305047836 */ /* 0x000fe20000000000 */
[----:B------:R-:W-:Y:S01]  /*3230*/  ISETP.GE.U32.AND P5, PT, R41, 0x7fffffd3, PT ;  /* 0x7fffffd32900780c */ /* 0x000fe20003fa6070 */
[----:B------:R0:W2:Y:S01]  /*3240*/  @!P4 LDG.E.U8 R158, desc[UR18][R46.64] ;  /* 0x000000122e9ec981 */ /* 0x0000a2000c1e1100 */
[----:B------:R-:W-:Y:S01]  /*3250*/  SHF.R.S32.HI R108, RZ, 0x1f, R110 ;  /* 0x0000001fff6c7819 */ /* 0x000fe2000001146e */
[----:B------:R-:W-:Y:S01]  /*3260*/  IMAD.X R43, R113, 0x1, R9, P0 ;  /* 0x00000001712b7824 */ /* 0x000fe200000e0609 */
[----:B-1----:R-:W-:Y:S01]  /*3270*/  IADD3 R48, P4, PT, R110, R8, RZ ;  /* 0x000000086e307210 */ /* 0x002fe20007f9e0ff */
        /* <DEDUP_REMOVED lines=8> */
[----:B------:R1:W2:Y:S01]  /*3300*/  @!P5 LDG.E.U8 R148, desc[UR18][R48.64] ;  /* 0x000000123094d981 */ /* 0x0002a2000c1e1100 */
[----:B------:R-:W-:Y:S01]  /*3310*/  SHF.R.S32.HI R104, RZ, 0x1f, R106 ;  /* 0x0000001fff687819 */ /* 0x000fe2000001146a */
[----:B------:R-:W-:Y:S01]  /*3320*/  IMAD.X R45, R109, 0x1, R9, P2 ;  /* 0x000000016d2d7824 */ /* 0x000fe200010e0609 */
[----:B0-----:R-:W-:-:S02]  /*3330*/  IADD3 R46, P5, PT, R106, R8, RZ ;  /* 0x000000086a2e7210 */ /* 0x001fc40007fbe0ff */
[----:B------:R-:W-:Y:S02]  /*3340*/  ISETP.GE.U32.AND P2, PT, R4, 0x7fffffd2, PT ;  /* 0x7fffffd20400780c */ /* 0x000fe40003f46070 */
[--C-:B------:R-:W-:Y:S01]  /*3350*/  SHF.R.U32.HI R41, RZ, 0xd, R12.reuse ;  /* 0x0000000dff297819 */ /* 0x100fe2000001160c */
[----:B------:R0:W2:Y:S01]  /*3360*/  @!P0 LDG.E.U8 R153, desc[UR18][R44.64] ;  /* 0x000000122c998981 */ /* 0x0000a2000c1e1100 */
[----:B------:R-:W-:Y:S01]  /*3370*/  IMAD.X R47, R104, 0x1, R9, P5 ;  /* 0x00000001682f7824 */ /* 0x000fe200028e0609 */
[----:B------:R-:W-:Y:S02]  /*3380*/  SHF.R.S32.HI R105, RZ, 0x1f, R107 ;  /* 0x0000001fff697819 */ /* 0x000fe4000001146b */
[----:B-1----:R-:W-:Y:S02]  /*3390*/  IADD3 R42, P0, PT, R107, R8, RZ ;  /* 0x000000086b2a7210 */ /* 0x002fe40007f1e0ff */
[----:B------:R-:W-:Y:S01]  /*33a0*/  LOP3.LUT P5, RZ, R41, 0x1, RZ, 0xc0, !PT ;  /* 0x0000000129ff7812 */ /* 0x000fe200078ac0ff */
[----:B------:R1:W2:Y:S01]  /*33b0*/  @!P4 LDG.E.U8 R130, desc[UR18][R46.64] ;  /* 0x000000122e82c981 */ /* 0x0002a2000c1e1100 */
[----:B------:R-:W-:Y:S01]  /*33c0*/  SHF.R.U32.HI R4, RZ, 0xe, R12 ;  /* 0x0000000eff047819 */ /* 0x000fe2000001160c */
[----:B------:R-:W-:Y:S01]  /*33d0*/  IMAD.X R43, R105, 0x1, R9, P0 ;  /* 0x00000001692b7824 */ /* 0x000fe200000e0609 */
[----:B------:R-:W-:-:S02]  /*33e0*/  SHF.R.S32.HI R100, RZ, 0x1f, R102 ;  /* 0x0000001fff647819 */ /* 0x000fc40000011466 */
[-C--:B------:R-:W-:Y:S02]  /*33f0*/  IADD3 R48, P4, PT, R102, R8.reuse, RZ ;  /* 0x0000000866307210 */ /* 0x080fe40007f9e0ff */
[----:B------:R-:W-:Y:S01]  /*3400*/  LOP3.LUT P0, RZ, R4, 0x1, RZ, 0xc0, !PT ;  /* 0x0000000104ff7812 */ /* 0x000fe2000780c0ff */
[----:B------:R1:W2:Y:S01]  /*3410*/  @!P2 LDG.E.U8 R131, desc[UR18][R42.64] ;  /* 0x000000122a83a981 */ /* 0x0002a2000c1e1100 */
[--C-:B------:R-:W-:Y:S01]  /*3420*/  SHF.R.U32.HI R41, RZ, 0xb, R12.reuse ;  /* 0x0000000bff297819 */ /* 0x100fe2000001160c */
[----:B------:R-:W-:Y:S01]  /*3430*/  IMAD.X R49, R100, 0x1, R9, P4 ;  /* 0x0000000164317824 */ /* 0x000fe200020e0609 */
[----:B------:R-:W-:Y:S02]  /*3440*/  SHF.R.S32.HI R101, RZ, 0x1f, R103 ;  /* 0x0000001fff657819 */ /* 0x000fe40000011467 */
[----:B0-----:R-:W-:Y:S02]  /*3450*/  IADD3 R44, P2, PT, R103, R8, RZ ;  /* 0x00000008672c7210 */ /* 0x001fe40007f5e0ff */
[----:B------:R-:W-:Y:S01]  /*3460*/  LOP3.LUT P4, RZ, R41, 0x1, RZ, 0xc0, !PT ;  /* 0x0000000129ff7812 */ /* 0x000fe2000788c0ff */
[----:B------:R0:W2:Y:S01]  /*3470*/  @P5 LDG.E.U8 R159, desc[UR18][R48.64] ;  /* 0x00000012309f5981 */ /* 0x0000a2000c1e1100 */
[----:B------:R-:W-:Y:S01]  /*3480*/  SHF.R.U32.HI R4, RZ, 0xc, R12 ;  /* 0x0000000cff047819 */ /* 0x000fe2000001160c */
[----:B------:R-:W-:Y:S01]  /*3490*/  IMAD.X R45, R101, 0x1, R9, P2 ;  /* 0x00000001652d7824 */ /* 0x000fe200010e0609 */
[----:B------:R-:W-:-:S02]  /*34a0*/  SHF.R.S32.HI R96, RZ, 0x1f, R98 ;  /* 0x0000001fff607819 */ /* 0x000fc40000011462 */
[-C--:B-1----:R-:W-:Y:S02]  /*34b0*/  IADD3 R46, P5, PT, R98, R8.reuse, RZ ;  /* 0x00000008622e7210 */ /* 0x082fe40007fbe0ff */
[----:B------:R-:W-:Y:S01]  /*34c0*/  LOP3.LUT P2, RZ, R4, 0x1, RZ, 0xc0, !PT ;  /* 0x0000000104ff7812 */ /* 0x000fe2000784c0ff */
[----:B------:R1:W2:Y:S01]  /*34d0*/  @P0 LDG.E.U8 R168, desc[UR18][R44.64] ;  /* 0x000000122ca80981 */ /* 0x0002a2000c1e1100 */
[--C-:B------:R-:W-:Y:S01]  /*34e0*/  SHF.R.U32.HI R41, RZ, 0x9, R12.reuse ;  /* 0x00000009ff297819 */ /* 0x100fe2000001160c */
[----:B------:R-:W-:Y:S01]  /*34f0*/  IMAD.X R47, R96, 0x1, R9, P5 ;  /* 0x00000001602f7824 */ /* 0x000fe200028e0609 */
[----:B------:R-:W-:Y:S02]  /*3500*/  SHF.R.S32.HI R97, RZ, 0x1f, R99 ;  /* 0x0000001fff617819 */ /* 0x000fe40000011463 */
[----:B------:R-:W-:Y:S02]  /*3510*/  IADD3 R42, P0, PT, R99, R8, RZ ;  /* 0x00000008632a7210 */ /* 0x000fe40007f1e0ff */
[----:B------:R-:W-:Y:S01]  /*3520*/  LOP3.LUT P5, RZ, R41, 0x1, RZ, 0xc0, !PT ;  /* 0x0000000129ff7812 */ /* 0x000fe200078ac0ff */
[----:B------:R1:W2:Y:S01]  /*3530*/  @P4 LDG.E.U8 R155, desc[UR18][R46.64] ;  /* 0x000000122e9b4981 */ /* 0x0002a2000c1e1100 */
[----:B------:R-:W-:Y:S01]  /*3540*/  SHF.R.U32.HI R4, RZ, 0xa, R12 ;  /* 0x0000000aff047819 */ /* 0x000fe2000001160c */
[----:B------:R-:W-:Y:S01]  /*3550*/  IMAD.X R43, R97, 0x1, R9, P0 ;  /* 0x00000001612b7824 */ /* 0x000fe200000e0609 */
[----:B------:R-:W-:-:S02]  /*3560*/  SHF.R.S32.HI R92, RZ, 0x1f, R94 ;  /* 0x0000001fff5c7819 */ /* 0x000fc4000001145e */
[-C--:B0-----:R-:W-:Y:S02]  /*3570*/  IADD3 R48, P4, PT, R94, R8.reuse, RZ ;  /* 0x000000085e307210 */ /* 0x081fe40007f9e0ff */
[----:B------:R-:W-:Y:S01]  /*3580*/  LOP3.LUT P0, RZ, R4, 0x1, RZ, 0xc0, !PT ;  /* 0x0000000104ff7812 */ /* 0x000fe2000780c0ff */
[----:B------:R0:W2:Y:S01]  /*3590*/  @P2 LDG.E.U8 R160, desc[UR18][R42.64] ;  /* 0x000000122aa02981 */ /* 0x0000a2000c1e1100 */
[----:B------:R-:W-:Y:S01]  /*35a0*/  SHF.R.S32.HI R93, RZ, 0x1f, R95 ;  /* 0x0000001fff5d7819 */ /* 0x000fe2000001145f */
[--C-:B------:R-:W-:Y:S01]  /*35b0*/  IMAD.X R49, R92, 0x1, R9.reuse, P4 ;  /* 0x000000015c317824 */ /* 0x100fe200020e0609 */
[----:B-1----:R-:W-:Y:S02]  /*35c0*/  IADD3 R44, P2, PT, R95, R8, RZ ;  /* 0x000000085f2c7210 */ /* 0x002fe40007f5e0ff */
[--C-:B------:R-:W-:Y:S02]  /*35d0*/  SHF.R.U32.HI R41, RZ, 0x6, R12.reuse ;  /* 0x00000006ff297819 */ /* 0x100fe4000001160c */
[----:B------:R-:W2:Y:S01]  /*35e0*/  @P5 LDG.E.U8 R149, desc[UR18][R48.64] ;  /* 0x0000001230955981 */ /* 0x000ea2000c1e1100 */
[----:B------:R-:W-:Y:S01]  /*35f0*/  SHF.R.U32.HI R4, RZ, 0x8, R12 ;  /* 0x00000008ff047819 */ /* 0x000fe2000001160c */
[----:B------:R-:W-:Y:S01]  /*3600*/  IMAD.X R45, R93, 0x1, R9, P2 ;  /* 0x000000015d2d7824 */ /* 0x000fe200010e0609 */
[----:B------:R-:W-:-:S02]  /*3610*/  SHF.R.S32.HI R87, RZ, 0x1f, R91 ;  /* 0x0000001fff577819 */ /* 0x000fc4000001145b */
[-C--:B------:R-:W-:Y:S02]  /*3620*/  IADD3 R46, P5, PT, R91, R8.reuse, RZ ;  /* 0x000000085b2e7210 */ /* 0x080fe40007fbe0ff */
[----:B------:R-:W-:Y:S01]  /*3630*/  LOP3.LUT P4, RZ, R41, 0x1, RZ, 0xc0, !PT ;  /* 0x0000000129ff7812 */ /* 0x000fe2000788c0ff */
[----:B------:R-:W2:Y:S01]  /*3640*/  @P0 LDG.E.U8 R152, desc[UR18][R44.64] ;  /* 0x000000122c980981 */ /* 0x000ea2000c1e1100 */
[----:B------:R-:W-:Y:S01]  /*3650*/  LOP3.LUT P2, RZ, R4, 0x1, RZ, 0xc0, !PT ;  /* 0x0000000104ff7812 */ /* 0x000fe2000784c0ff */
[----:B------:R-:W-:Y:S01]  /*3660*/  IMAD.X R47, R87, 0x1, R9, P5 ;  /* 0x00000001572f7824 */ /* 0x000fe200028e0609 */
[----:B------:R-:W-:Y:S02]  /*3670*/  ISETP.GT.AND P0, PT, R90, 0x1f, PT ;  /* 0x0000001f5a00780c */ /* 0x000fe40003f04270 */
[----:B------:R-:W-:Y:S02]  /*3680*/  SHF.R.S32.HI R86, RZ, 0x1f, R89 ;  /* 0x0000001fff567819 */ /* 0x000fe40000011459 */
[----:B------:R-:W-:-:S02]  /*3690*/  IADD3 R4, P5, PT, R89, R8, RZ ;  /* 0x0000000859047210 */ /* 0x000fc40007fbe0ff */
[----:B------:R-:W-:Y:S02]  /*36a0*/  SHF.R.U32.HI R41, RZ, 0x5, R12 ;  /* 0x00000005ff297819 */ /* 0x000fe4000001160c */
[----:B------:R-:W-:Y:S01]  /*36b0*/  ISETP.LT.AND P0, PT, R88, R5, P0 ;  /* 0x000000055800720c */ /* 0x000fe20000701270 */
[----:B------:R-:W-:Y:S01]  /*36c0*/  IMAD.X R5, R86, 0x1, R9, P5 ;  /* 0x0000000156057824 */ /* 0x000fe200028e0609 */
[----:B------:R-:W-:Y:S02]  /*36d0*/  PRMT R154, RZ, 0x7610, R154 ;  /* 0x00007610ff9a7816 */ /* 0x000fe4000000009a */
[----:B------:R-:W-:Y:S02]  /*36e0*/  LOP3.LUT P5, RZ, R41, 0x1, RZ, 0xc0, !PT ;  /* 0x0000000129ff7812 */ /* 0x000fe400078ac0ff */
[----:B------:R-:W-:Y:S01]  /*36f0*/  SHF.R.U32.HI R41, RZ, 0x4, R12 ;  /* 0x00000004ff297819 */ /* 0x000fe2000001160c */
[----:B------:R1:W2:Y:S01]  /*3700*/  @P4 LDG.E.U8 R172, desc[UR18][R4.64] ;  /* 0x0000001204ac4981 */ /* 0x0002a2000c1e1100 */
[----:B------:R-:W-:-:S02]  /*3710*/  SHF.R.S32.HI R84, RZ, 0x1f, R85 ;  /* 0x0000001fff547819 */ /* 0x000fc40000011455 */
[-C--:B0-----:R-:W-:Y:S01]  /*3720*/  IADD3 R42, P4, PT, R85, R8.reuse, RZ ;  /* 0x00000008552a7210 */ /* 0x081fe20007f9e0ff */
[----:B------:R0:W2:Y:S01]  /*3730*/  @P2 LDG.E.U8 R154, desc[UR18][R46.64] ;  /* 0x000000122e9a2981 */ /* 0x0000a2000c1e1100 */
[----:B------:R-:W-:Y:S02]  /*3740*/  LOP3.LUT P2, RZ, R41, 0x1, RZ, 0xc0, !PT ;  /* 0x0000000129ff7812 */ /* 0x000fe4000784c0ff */
[----:B------:R-:W-:Y:S01]  /*3750*/  SHF.R.U32.HI R41, RZ, 0x3, R12 ;  /* 0x00000003ff297819 */ /* 0x000fe2000001160c */
[----:B------:R-:W-:Y:S01]  /*3760*/  IMAD.X R43, R84, 0x1, R9, P4 ;  /* 0x00000001542b7824 */ /* 0x000fe200020e0609 */
[----:B------:R-:W-:Y:S01]  /*3770*/  PRMT R161, RZ, 0x7610, R161 ;  /* 0x00007610ffa17816 */ /* 0x000fe200000000a1 */
[----:B------:R-:W-:Y:S01]  /*3780*/  IMAD R83, R124, 0x1b, RZ ;  /* 0x0000001b7c537824 */ /* 0x000fe200078e02ff */
[----:B------:R-:W-:Y:S01]  /*3790*/  LOP3.LUT P4, RZ, R41, 0x1, RZ, 0xc0, !PT ;  /* 0x0000000129ff7812 */ /* 0x000fe2000788c0ff */
[----:B------:R-:W-:Y:S02]  /*37a0*/  IMAD R41, R88, R125, RZ ;  /* 0x0000007d58297224 */ /* 0x000fe400078e02ff */
[----:B------:R-:W-:Y:S01]  /*37b0*/  IMAD R81, R124, 0x1c, RZ ;  /* 0x0000001c7c517824 */ /* 0x000fe200078e02ff */
[----:B------:R0:W2:Y:S01]  /*37c0*/  @P5 LDG.E.U8 R161, desc[UR18][R42.64] ;  /* 0x000000122aa15981 */ /* 0x0000a2000c1e1100 */
[----:B------:R-:W-:Y:S01]  /*37d0*/  SHF.R.S32.HI R82, RZ, 0x1f, R83 ;  /* 0x0000001fff527819 */ /* 0x000fe20000011453 */
[----:B------:R-:W-:Y:S01]  /*37e0*/  IMAD R33, R33, UR4, RZ ;  /* 0x0000000421217c24 */ /* 0x000fe2000f8e02ff */
[----:B-1----:R-:W-:-:S02]  /*37f0*/  IADD3 R4, P6, PT, R83, R8, RZ ;  /* 0x0000000853047210 */ /* 0x002fc40007fde0ff */
[----:B------:R-:W-:Y:S01]  /*3800*/  IADD3 R171, P5, PT, R41, UR22, RZ ;  /* 0x0000001629ab7c10 */ /* 0x000fe2000ffbe0ff */
[----:B------:R-:W-:Y:S01]  /*3810*/  IMAD R37, R37, UR4, RZ ;  /* 0x0000000425257c24 */ /* 0x000fe2000f8e02ff */
[----:B------:R-:W-:Y:S01]  /*3820*/  SHF.R.S32.HI R80, RZ, 0x1f, R81 ;  /* 0x0000001fff507819 */ /* 0x000fe20000011451 */
[--C-:B------:R-:W-:Y:S01]  /*3830*/  IMAD.X R5, R82, 0x1, R9.reuse, P6 ;  /* 0x0000000152057824 */ /* 0x100fe200030e0609 */
[----:B------:R-:W-:Y:S01]  /*3840*/  LEA.HI.X.SX32 R173, R41, UR23, 0x1, P5 ;  /* 0x0000001729ad7c11 */ /* 0x000fe2000a8f0eff */
[----:B------:R-:W-:Y:S01]  /*3850*/  IMAD R30, R30, UR4, RZ ;  /* 0x000000041e1e7c24 */ /* 0x000fe2000f8e02ff */
[----:B------:R-:W-:Y:S02]  /*3860*/  IADD3 R126, P5, PT, R81, R8, RZ ;  /* 0x00000008517e7210 */ /* 0x000fe40007fbe0ff */
[C---:B------:R-:W-:Y:S01]  /*3870*/  IADD3 R78, P6, PT, R33.reuse, R171, RZ ;  /* 0x000000ab214e7210 */ /* 0x040fe20007fde0ff */
[----:B------:R-:W-:Y:S02]  /*3880*/  IMAD R34, R34, UR4, RZ ;  /* 0x0000000422227c24 */ /* 0x000fe4000f8e02ff */
[----:B------:R-:W-:Y:S01]  /*3890*/  IMAD.X R127, R80, 0x1, R9, P5 ;  /* 0x00000001507f7824 */ /* 0x000fe200028e0609 */
[----:B------:R-:W-:Y:S01]  /*38a0*/  LEA.HI.X.SX32 R79, R33, R173, 0x1, P6 ;  /* 0x000000ad214f7211 */ /* 0x000fe200030f0eff */
[----:B------:R-:W-:Y:S01]  /*38b0*/  IMAD R31, R31, UR4, RZ ;  /* 0x000000041f1f7c24 */ /* 0x000fe2000f8e02ff */
[----:B------:R-:W-:-:S02]  /*38c0*/  IADD3 R76, P5, PT, R37, R171, RZ ;  /* 0x000000ab254c7210 */ /* 0x000fc40007fbe0ff */
[----:B------:R-:W-:Y:S01]  /*38d0*/  IADD3 R74, P6, PT, R30, R171, RZ ;  /* 0x000000ab1e4a7210 */ /* 0x000fe20007fde0ff */
[----:B------:R-:W-:Y:S01]  /*38e0*/  IMAD R28, R28, UR4, RZ ;  /* 0x000000041c1c7c24 */ /* 0x000fe2000f8e02ff */
[-C--:B------:R-:W-:Y:S01]  /*38f0*/  LEA.HI.X.SX32 R77, R37, R173.reuse, 0x1, P5 ;  /* 0x000000ad254d7211 */ /* 0x080fe200028f0eff */
[----:B------:R-:W-:Y:S01]  /*3900*/  IMAD R32, R32, UR4, RZ ;  /* 0x0000000420207c24 */ /* 0x000fe2000f8e02ff */
[----:B------:R-:W-:Y:S02]  /*3910*/  LEA.HI.X.SX32 R75, R30, R173, 0x1, P6 ;  /* 0x000000ad1e4b7211 */ /* 0x000fe400030f0eff */
[CC--:B------:R-:W-:Y:S02]  /*3920*/  IADD3 R72, P5, PT, R34.reuse, R171.reuse, RZ ;  /* 0x000000ab22487210 */ /* 0x0c0fe40007fbe0ff */
[----:B------:R-:W-:Y:S01]  /*3930*/  IADD3 R70, P6, PT, R31, R171, RZ ;  /* 0x000000ab1f467210 */ /* 0x000fe20007fde0ff */
[----:B------:R-:W-:Y:S01]  /*3940*/  IMAD R29, R29, UR4, RZ ;  /* 0x000000041d1d7c24 */ /* 0x000fe2000f8e02ff */
[-C--:B------:R-:W-:Y:S01]  /*3950*/  LEA.HI.X.SX32 R73, R34, R173.reuse, 0x1, P5 ;  /* 0x000000ad22497211 */ /* 0x080fe200028f0eff */
[----:B------:R-:W-:Y:S01]  /*3960*/  IMAD R40, R40, UR4, RZ ;  /* 0x0000000428287c24 */ /* 0x000fe2000f8e02ff */
[----:B------:R-:W-:-:S02]  /*3970*/  LEA.HI.X.SX32 R71, R31, R173, 0x1, P6 ;  /* 0x000000ad1f477211 */ /* 0x000fc400030f0eff */
[-C--:B------:R-:W-:Y:S02]  /*3980*/  IADD3 R68, P5, PT, R28, R171.reuse, RZ ;  /* 0x000000ab1c447210 */ /* 0x080fe40007fbe0ff */
        /* <DEDUP_REMOVED lines=17> */
[-C--:B------:R-:W-:Y:S02]  /*3aa0*/  IADD3 R56, P5, PT, R27, R171.reuse, RZ ;  /* 0x000000ab1b387210 */ /* 0x080fe40007fbe0ff */
[----:B------:R-:W-:Y:S01]  /*3ab0*/  IADD3 R54, P6, PT, R36, R171, RZ ;  /* 0x000000ab24367210 */ /* 0x000fe20007fde0ff */
[----:B------:R-:W-:Y:S01]  /*3ac0*/  IMAD R25, R25, UR4, RZ ;  /* 0x0000000419197c24 */ /* 0x000fe2000f8e02ff */
[-C--:B------:R-:W-:Y:S01]  /*3ad0*/  LEA.HI.X.SX32 R57, R27, R173.reuse, 0x1, P5 ;  /* 0x000000ad1b397211 */ /* 0x080fe200028f0eff */
[----:B------:R-:W-:Y:S01]  /*3ae0*/  IMAD R18, R18, UR4, RZ ;  /* 0x0000000412127c24 */ /* 0x000fe2000f8e02ff */
[----:B------:R-:W-:-:S02]  /*3af0*/  LEA.HI.X.SX32 R55, R36, R173, 0x1, P6 ;  /* 0x000000ad24377211 */ /* 0x000fc400030f0eff */
[-C--:B------:R-:W-:Y:S02]  /*3b00*/  IADD3 R52, P5, PT, R26, R171.reuse, RZ ;  /* 0x000000ab1a347210 */ /* 0x080fe40007fbe0ff */
[----:B------:R-:W-:Y:S02]  /*3b10*/  IADD3 R50, P6, PT, R38, R171, RZ ;  /* 0x000000ab26327210 */ /* 0x000fe40007fde0ff */
[----:B------:R-:W-:Y:S01]  /*3b20*/  PRMT R164, RZ, 0x7610, R164 ;  /* 0x00007610ffa47816 */ /* 0x000fe200000000a4 */
[----:B------:R-:W-:Y:S01]  /*3b30*/  IMAD R23, R23, UR4, RZ ;  /* 0x0000000417177c24 */ /* 0x000fe2000f8e02ff */
[-C--:B------:R-:W-:Y:S01]  /*3b40*/  LEA.HI.X.SX32 R53, R26, R173.reuse, 0x1, P5 ;  /* 0x000000ad1a357211 */ /* 0x080fe200028f0eff */
[----:B------:R-:W-:Y:S01]  /*3b50*/  IMAD R24, R24, UR4, RZ ;  /* 0x0000000418187c24 */ /* 0x000fe2000f8e02ff */
[----:B------:R-:W-:Y:S02]  /*3b60*/  LEA.HI.X.SX32 R51, R38, R173, 0x1, P6 ;  /* 0x000000ad26337211 */ /* 0x000fe400030f0eff */
[----:B------:R-:W-:Y:S01]  /*3b70*/  SHF.R.U32.HI R44, RZ, 0x2, R12 ;  /* 0x00000002ff2c7819 */ /* 0x000fe2000001160c */
[----:B------:R1:W4:Y:S01]  /*3b80*/  @P2 LDG.E.U8 R164, desc[UR18][R4.64] ;  /* 0x0000001204a42981 */ /* 0x000322000c1e1100 */
[----:B------:R-:W-:-:S02]  /*3b90*/  IADD3 R48, P5, PT, R18, R171, RZ ;  /* 0x000000ab12307210 */ /* 0x000fc40007fbe0ff */
[----:B0-----:R-:W-:Y:S01]  /*3ba0*/  IADD3 R46, P6, PT, R25, R171, RZ ;  /* 0x000000ab192e7210 */ /* 0x001fe20007fde0ff */
[----:B------:R-:W-:Y:S01]  /*3bb0*/  IMAD R22, R22, UR4, RZ ;  /* 0x0000000416167c24 */ /* 0x000fe2000f8e02ff */
[----:B------:R-:W-:Y:S01]  /*3bc0*/  LOP3.LUT P2, RZ, R44, 0x1, RZ, 0xc0, !PT ;  /* 0x000000012cff7812 */ /* 0x000fe2000784c0ff */
[----:B------:R-:W-:Y:S01]  /*3bd0*/  IMAD R21, R21, UR4, RZ ;  /* 0x0000000415157c24 */ /* 0x000fe2000f8e02ff */
[-C--:B------:R-:W-:Y:S02]  /*3be0*/  LEA.HI.X.SX32 R49, R18, R173.reuse, 0x1, P5 ;  /* 0x000000ad12317211 */ /* 0x080fe400028f0eff */
[----:B------:R-:W-:Y:S02]  /*3bf0*/  LEA.HI.X.SX32 R47, R25, R173, 0x1, P6 ;  /* 0x000000ad192f7211 */ /* 0x000fe400030f0eff */
[CC--:B------:R-:W-:Y:S02]  /*3c00*/  IADD3 R44, P5, PT, R23.reuse, R171.reuse, RZ ;  /* 0x000000ab172c7210 */ /* 0x0c0fe40007fbe0ff */
[----:B------:R-:W-:Y:S01]  /*3c10*/  IADD3 R42, P6, PT, R24, R171, RZ ;  /* 0x000000ab182a7210 */ /* 0x000fe20007fde0ff */
[----:B------:R-:W-:Y:S01]  /*3c20*/  IMAD R20, R20, UR4, RZ ;  /* 0x0000000414147c24 */ /* 0x000fe2000f8e02ff */
[-C--:B------:R-:W-:Y:S01]  /*3c30*/  LEA.HI.X.SX32 R45, R23, R173.reuse, 0x1, P5 ;  /* 0x000000ad172d7211 */ /* 0x080fe200028f0eff */
[----:B------:R-:W-:Y:S01]  /*3c40*/  IMAD R19, R19, UR4, RZ ;  /* 0x0000000413137c24 */ /* 0x000fe2000f8e02ff */
[----:B------:R-:W-:-:S02]  /*3c50*/  LEA.HI.X.SX32 R43, R24, R173, 0x1, P6 ;  /* 0x000000ad182b7211 */ /* 0x000fc400030f0eff */
[CC--:B------:R-:W-:Y:S02]  /*3c60*/  IADD3 R40, P5, PT, R22.reuse, R171.reuse, RZ ;  /* 0x000000ab16287210 */ /* 0x0c0fe40007fbe0ff */
        /* <DEDUP_REMOVED lines=18> */
[C---:B------:R-:W-:Y:S01]  /*3d90*/  IADD3 R26, P6, PT, R15.reuse, R171, RZ ;  /* 0x000000ab0f1a7210 */ /* 0x040fe20007fde0ff */
        /* <DEDUP_REMOVED lines=9> */
[----:B------:R-:W-:Y:S01]  /*3e30*/  IMAD R15, R124, 0x1d, RZ ;  /* 0x0000001d7c0f7824 */ /* 0x000fe200078e02ff */
[----:B------:R-:W-:Y:S02]  /*3e40*/  LEA.HI.X.SX32 R23, R11, R173, 0x1, P6 ;  /* 0x000000ad0b177211 */ /* 0x000fe400030f0eff */
[-C--:B------:R-:W-:Y:S01]  /*3e50*/  IADD3 R20, P5, PT, R10, R171.reuse, RZ ;  /* 0x000000ab0a147210 */ /* 0x080fe20007fbe0ff */
[----:B------:R0:W4:Y:S01]  /*3e60*/  @P4 LDG.E.U8 R201, desc[UR18][R126.64] ;  /* 0x000000127ec94981 */ /* 0x000122000c1e1100 */
[----:B------:R-:W-:-:S02]  /*3e70*/  IADD3 R18, P6, PT, R6, R171, RZ ;  /* 0x000000ab06127210 */ /* 0x000fc40007fde0ff */
[-C--:B------:R-:W-:Y:S02]  /*3e80*/  LEA.HI.X.SX32 R21, R10, R173.reuse, 0x1, P5 ;  /* 0x000000ad0a157211 */ /* 0x080fe400028f0eff */
[----:B------:R-:W-:Y:S01]  /*3e90*/  LEA.HI.X.SX32 R19, R6, R173, 0x1, P6 ;  /* 0x000000ad06137211 */ /* 0x000fe200030f0eff */
[----:B------:R-:W-:Y:S01]  /*3ea0*/  IMAD R14, R124, 0x1e, RZ ;  /* 0x0000001e7c0e7824 */ /* 0x000fe200078e02ff */
[----:B------:R-:W-:Y:S02]  /*3eb0*/  IADD3 R16, P5, PT, R7, R171, RZ ;  /* 0x000000ab07107210 */ /* 0x000fe40007fbe0ff */
[----:B------:R-:W-:Y:S02]  /*3ec0*/  SHF.R.S32.HI R13, RZ, 0x1f, R15 ;  /* 0x0000001fff0d7819 */ /* 0x000fe4000001140f */
[----:B------:R-:W-:Y:S02]  /*3ed0*/  IADD3 R6, P4, PT, R15, R8, RZ ;  /* 0x000000080f067210 */ /* 0x000fe40007f9e0ff */
[----:B------:R-:W-:-:S02]  /*3ee0*/  SHF.R.U32.HI R12, RZ, 0x1, R12 ;  /* 0x00000001ff0c7819 */ /* 0x000fc4000001160c */
[----:B------:R-:W-:Y:S01]  /*3ef0*/  LEA.HI.X.SX32 R17, R7, R173, 0x1, P5 ;  /* 0x000000ad07117211 */ /* 0x000fe200028f0eff */
[----:B------:R-:W-:Y:S01]  /*3f00*/  IMAD.X R7, R13, 0x1, R9, P4 ;  /* 0x000000010d077824 */ /* 0x000fe200020e0609 */
[----:B------:R-:W-:Y:S01]  /*3f10*/  LOP3.LUT P6, RZ, R12, 0x1, RZ, 0xc0, !PT ;  /* 0x000000010cff7812 */ /* 0x000fe200078cc0ff */
[----:B------:R-:W-:Y:S01]  /*3f20*/  IMAD R12, R124, 0x1f, RZ ;  /* 0x0000001f7c0c7824 */ /* 0x000fe200078e02ff */
[----:B------:R-:W-:Y:S02]  /*3f30*/  SHF.R.S32.HI R11, RZ, 0x1f, R14 ;  /* 0x0000001fff0b7819 */ /* 0x000fe4000001140e */
[----:B-1----:R-:W-:Y:S02]  /*3f40*/  IADD3 R4, P4, PT, R14, R8, RZ ;  /* 0x000000080e047210 */ /* 0x002fe40007f9e0ff */
[----:B------:R-:W-:-:S03]  /*3f50*/  SHF.R.S32.HI R10, RZ, 0x1f, R12 ;  /* 0x0000001fff0a7819 */ /* 0x000fc6000001140c */
[----:B------:R-:W-:Y:S01]  /*3f60*/  IMAD.X R5, R11, 0x1, R9, P4 ;  /* 0x000000010b057824 */ /* 0x000fe200020e0609 */
[----:B------:R-:W-:Y:S02]  /*3f70*/  IADD3 R8, P4, PT, R12, R8, RZ ;  /* 0x000000080c087210 */ /* 0x000fe40007f9e0ff */
[----:B0-----:R-:W-:Y:S02]  /*3f80*/  PRMT R126, RZ, 0x7610, R126 ;  /* 0x00007610ff7e7816 */ /* 0x001fe4000000007e */
[----:B------:R-:W-:Y:S01]  /*3f90*/  PRMT R127, RZ, 0x7610, R127 ;  /* 0x00007610ff7f7816 */ /* 0x000fe2000000007f */
[----:B------:R-:W-:Y:S01]  /*3fa0*/  IMAD.X R9, R10, 0x1, R9, P4 ;  /* 0x000000010a097824 */ /* 0x000fe200020e0609 */
[----:B------:R-:W-:Y:S02]  /*3fb0*/  PRMT R174, RZ, 0x7610, R174 ;  /* 0x00007610ffae7816 */ /* 0x000fe400000000ae */
[----:B------:R-:W-:Y:S01]  /*3fc0*/  PRMT R171, RZ, 0x7610, R171 ;  /* 0x00007610ffab7816 */ /* 0x000fe200000000ab */
[----:B------:R-:W4:Y:S01]  /*3fd0*/  @P2 LDG.E.U8 R126, desc[UR18][R6.64] ;  /* 0x00000012067e2981 */ /* 0x000f22000c1e1100 */
[----:B------:R-:W-:-:S02]  /*3fe0*/  PRMT R173, RZ, 0x7610, R173 ;  /* 0x00007610ffad7816 */ /* 0x000fc400000000ad */
[----:B------:R-:W-:Y:S01]  /*3ff0*/  PRMT R175, RZ, 0x7610, R175 ;  /* 0x00007610ffaf7816 */ /* 0x000fe200000000af */
[----:B------:R-:W4:Y:S01]  /*4000*/  @P6 LDG.E.U8 R127, desc[UR18][R4.64] ;  /* 0x00000012047f6981 */ /* 0x000f22000c1e1100 */
[----:B------:R-:W-:Y:S02]  /*4010*/  PRMT R177, RZ, 0x7610, R177 ;  /* 0x00007610ffb17816 */ /* 0x000fe400000000b1 */
[----:B------:R-:W-:Y:S01]  /*4020*/  PRMT R179, RZ, 0x7610, R179 ;  /* 0x00007610ffb37816 */ /* 0x000fe200000000b3 */
[----:B------:R0:W4:Y:S01]  /*4030*/  @!P1 LDG.E.U8 R174, desc[UR18][R8.64] ;  /* 0x0000001208ae9981 */ /* 0x000122000c1e1100 */
        /* <DEDUP_REMOVED lines=8> */
[----:B------:R-:W4:Y:S01]  /*40c0*/  @P0 LDG.E.U8 R175, desc[UR18][R70.64] ;  /* 0x0000001246af0981 */ /* 0x000f22000c1e1100 */
        /* <DEDUP_REMOVED lines=30> */
[----:B------:R-:W-:-:S03]  /*42b0*/  PRMT R206, RZ, 0x7610, R206 ;  /* 0x00007610ffce7816 */ /* 0x000fc600000000ce */
[----:B------:R-:W4:Y:S04]  /*42c0*/  @P0 LDG.E.U8 R197, desc[UR18][R26.64] ;  /* 0x000000121ac50981 */ /* 0x000f28000c1e1100 */
        /* <DEDUP_REMOVED lines=17> */
[----:B------:R-:W4:Y:S01]  /*43e0*/  @P0 LDG.E.U8 R206, desc[UR18][R16.64] ;  /* 0x0000001210ce0981 */ /* 0x000f22000c1e1100 */
[----:B------:R-:W-:-:S04]  /*43f0*/  @!UP1 UIADD3 UR4, UPT, UPT, -UR7, 0x100000, URZ ;  /* 0x0010000007049890 */ /* 0x000fc8000fffe1ff */
[----:B------:R-:W-:Y:S02]  /*4400*/  @!UP1 USHF.L.U32 UR5, UR4, 0xb, URZ ;  /* 0x0000000b04059899 */ /* 0x000fe400080006ff */
[----:B------:R-:W-:Y:S01]  /*4410*/  @!UP1 USHF.L.U32 UR4, UR4, 0x1, URZ ;  /* 0x0000000104049899 */ /* 0x000fe200080006ff */
[----:B------:R-:W-:Y:S01]  /*4420*/  VOTEU.ALL UP1, P3 ;  /* 0x0000000000ff7886 */ /* 0x000fe20001820000 */
[C---:B0-----:R-:W-:Y:S02]  /*4430*/  LOP3.LUT R9, R146.reuse, 0x10, RZ, 0x3c, !PT ;  /* 0x0000001092097812 */ /* 0x041fe400078e3cff */
[C---:B------:R-:W-:Y:S02]  /*4440*/  LOP3.LUT R8, R146.reuse, 0x20, RZ, 0x3c, !PT ;  /* 0x0000002092087812 */ /* 0x040fe400078e3cff */
[C---:B------:R-:W-:Y:S02]  /*4450*/  LOP3.LUT R7, R146.reuse, 0x30, RZ, 0x3c, !PT ;  /* 0x0000003092077812 */ /* 0x040fe400078e3cff */
[----:B------:R-:W-:-:S02]  /*4460*/  LOP3.LUT R6, R146, 0x40, RZ, 0x3c, !PT ;  /* 0x0000004092067812 */ /* 0x000fc400078e3cff */
[C---:B------:R-:W-:Y:S02]  /*4470*/  LOP3.LUT R5, R146.reuse, 0x50, RZ, 0x3c, !PT ;  /* 0x0000005092057812 */ /* 0x040fe400078e3cff */
[----:B------:R0:W1:Y:S01]  /*4480*/  @!UP1 SYNCS.EXCH.64 URZ, [UR16+0x4008], UR4 ;  /* 0x0040080410ff95b2 */ /* 0x0000620008000100 */
[----:B--2---:R-:W-:Y:S01]  /*4490*/  STS.U8 [R146+UR16], R163 ;  /* 0x000000a392007988 */ /* 0x004fe20008000010 */
[----:B------:R-:W-:-:S03]  /*44a0*/  LOP3.LUT R4, R146, 0x60, RZ, 0x3c, !PT ;  /* 0x0000006092047812 */ /* 0x000fc600078e3cff */
[----:B------:R-:W-:Y:S04]  /*44b0*/  STS.U8 [R146+UR16+0x400], R165 ;  /* 0x000400a592007988 */ /* 0x000fe80008000010 */
[----:B------:R-:W-:Y:S04]  /*44c0*/  STS.U8 [R146+UR16+0x800], R167 ;  /* 0x000800a792007988 */ /* 0x000fe80008000010 */
[----:B------:R-:W-:Y:S04]  /*44d0*/  STS.U8 [R146+UR16+0xc00], R169 ;  /* 0x000c00a992007988 */ /* 0x000fe80008000010 */
[----:B---3--:R-:W-:Y:S04]  /*44e0*/  STS.U8 [R9+UR16+0x80], R170 ;  /* 0x000080aa09007988 */ /* 0x008fe80008000010 */
[----:B------:R-:W-:Y:S04]  /*44f0*/  STS.U8 [R9+UR16+0x480], R166 ;  /* 0x000480a609007988 */ /* 0x000fe80008000010 */
[----:B------:R-:W-:Y:S04]  /*4500*/  STS.U8 [R9+UR16+0x880], R168 ;  /* 0x000880a809007988 */ /* 0x000fe80008000010 */
[----:B------:R-:W-:Y:S04]  /*4510*/  STS.U8 [R9+UR16+0xc80], R172 ;  /* 0x000c80ac09007988 */ /* 0x000fe80008000010 */
[----:B-----5:R2:W-:Y:S04]  /*4520*/  STS.U8 [R8+UR16+0x100], R3 ;  /* 0x0001000308007988 */ /* 0x0205e80008000010 */
[----:B------:R0:W-:Y:S04]  /*4530*/  STS.U8 [R8+UR16+0x500], R157 ;  /* 0x0005009d08007988 */ /* 0x0001e80008000010 */
[----:B------:R0:W-:Y:S01]  /*4540*/  STS.U8 [R8+UR16+0x900], R159 ;  /* 0x0009009f08007988 */ /* 0x0001e20008000010 */
[----:B--2---:R-:W-:-:S03]  /*4550*/  LOP3.LUT R3, R146, 0x70, RZ, 0x3c, !PT ;  /* 0x0000007092037812 */ /* 0x004fc600078e3cff */
[----:B------:R0:W-:Y:S04]  /*4560*/  STS.U8 [R8+UR16+0xd00], R161 ;  /* 0x000d00a108007988 */ /* 0x0001e80008000010 */
[----:B----4-:R0:W-:Y:S04]  /*4570*/  STS.U8 [R7+UR16+0x180], R162 ;  /* 0x000180a207007988 */ /* 0x0101e80008000010 */
[----:B------:R0:W-:Y:S04]  /*4580*/  STS.U8 [R7+UR16+0x580], R158 ;  /* 0x0005809e07007988 */ /* 0x0001e80008000010 */
[----:B------:R0:W-:Y:S04]  /*4590*/  STS.U8 [R7+UR16+0x980], R160 ;  /* 0x000980a007007988 */ /* 0x0001e80008000010 */
[----:B------:R0:W-:Y:S04]  /*45a0*/  STS.U8 [R7+UR16+0xd80], R164 ;  /* 0x000d80a407007988 */ /* 0x0001e80008000010 */
[----:B------:R0:W-:Y:S04]  /*45b0*/  STS.U8 [R6+UR16+0x200], R151 ;  /* 0x0002009706007988 */ /* 0x0001e80008000010 */
[----:B------:R0:W-:Y:S04]  /*45c0*/  STS.U8 [R6+UR16+0x600], R153 ;  /* 0x0006009906007988 */ /* 0x0001e80008000010 */
[----:B------:R0:W-:Y:S01]  /*45d0*/  STS.U8 [R6+UR16+0xa00], R155 ;  /* 0x000a009b06007988 */ /* 0x0001e20008000010 */
[----:B------:R-:W-:-:S04]  /*45e0*/  ISETP.NE.U32.AND P0, PT, RZ, UR8, PT ;  /* 0x00000008ff007c0c */ /* 0x000fc8000bf05070 */
[C---:B------:R-:W-:Y:S02]  /*45f0*/  ISETP.LT.OR P1, PT, R90.reuse, 0x20, P0 ;  /* 0x000000205a00780c */ /* 0x040fe40000721670 */
[----:B------:R-:W-:Y:S01]  /*4600*/  ISETP.GE.AND P2, PT, R90, 0x40, PT ;  /* 0x000000405a00780c */ /* 0x000fe20003f46270 */
[----:B------:R0:W-:Y:S04]  /*4610*/  STS.U8 [R6+UR16+0xe00], R201 ;  /* 0x000e00c906007988 */ /* 0x0001e80008000010 */
        /* <DEDUP_REMOVED lines=43> */
[----:B------:R0:W-:Y:S01]  /*48d0*/  STS.U8 [R9+UR16+0x1f80], R206 ;  /* 0x001f80ce09007988 */ /* 0x0001e20008000010 */
[----:B-1----:R1:W-:Y:S06]  /*48e0*/  MEMBAR.ALL.CTA ;  /* 0x0000000000007992 */ /* 0x0023ec0000008000 */
[----:B-1----:R-:W1:Y:S02]  /*48f0*/  FENCE.VIEW.ASYNC.S ;  /* 0x00000000000073c6 */ /* 0x002e640000000000 */
[----:B-1----:R-:W-:Y:S06]  /*4900*/  BAR.SYNC.DEFER_BLOCKING 0x0 ;  /* 0x0000000000007b1d */ /* 0x002fec0000010000 */
[----:B------:R-:W-:Y:S05]  /*4910*/  @P1 BRA `(.L_x_6) ;  /* 0x00000000003c1947 */ /* 0x000fea0003800000 */
[----:B0-----:R-:W-:Y:S02]  /*4920*/  UIADD3 UR4, UPT, UPT, UR16, 0x1000, URZ ;  /* 0x0000100010047890 */ /* 0x001fe4000fffe0ff */
[----:B------:R-:W-:Y:S02]  /*4930*/  USHF.R.U32.HI UR6, URZ, 0x4, UR16 ;  /* 0x00000004ff067899 */ /* 0x000fe40008011610 */
[----:B------:R-:W-:Y:S02]  /*4940*/  USHF.R.U32.HI UR4, URZ, 0x4, UR4 ;  /* 0x00000004ff047899 */ /* 0x000fe40008011604 */
[----:B------:R-:W-:Y:S02]  /*4950*/  USGXT.U32 UR6, UR6, 0xe ;  /* 0x0000000e0606789a */ /* 0x000fe40008000000 */
[----:B------:R-:W-:Y:S01]  /*4960*/  USGXT.U32 UR8, UR4, 0xe ;  /* 0x0000000e0408789a */ /* 0x000fe20008000000 */
[----:B------:R-:W-:Y:S02]  /*4970*/  UMOV UR5, URZ ;  /* 0x000000ff00057c82 */ /* 0x000fe40008000000 */
[----:B------:R-:W-:Y:S01]  /*4980*/  UMOV UR4, UR10 ;  /* 0x0000000a00047c82 */ /* 0x000fe20008000000 */
[----:B------:R-:W-:Y:S01]  /*4990*/  UMOV UR14, 0x0 ;  /* 0x00000000000e7882 */ /* 0x000fe20000000000 */
[----:B------:R-:W-:Y:S01]  /*49a0*/  UMOV UR15, 0x8208010 ;  /* 0x08208010000f7882 */ /* 0x000fe20000000000 */
[----:B------:R-:W-:Y:S01]  /*49b0*/  UMOV UR7, 0x40004040 ;  /* 0x4000404000077882 */ /* 0x000fe20000000000 */
[----:B------:R-:W-:Y:S01]  /*49c0*/  UMOV UR9, 0xc0004010 ;  /* 0xc000401000097882 */ /* 0x000fe20000000000 */
[----:B------:R-:W-:Y:S01]  /*49d0*/  UMOV UR4, UR4 ;  /* 0x0000000400047c82 */ /* 0x000fe20008000000 */
[----:B------:R1:W-:Y:S01]  /*49e0*/  UTCQMMA gdesc[UR6], gdesc[UR8], tmem[UR17], tmem[UR14], idesc[UR15], !UPT ;  /* 0x00ff0e08060075ea */ /* 0x0003e2000f800311 */
[----:B------:R1:W-:Y:S01]  /*49f0*/  UTCBAR [UR4], URZ ;  /* 0x000000ff040073e9 */ /* 0x0003e200080000ff */
[----:B------:R-:W-:-:S02]  /*4a00*/  NOP ;  /* 0x0000000000007918 */ /* 0x000fc40000000000 */
.L_x_6:
[----:B01----:R-:W-:Y:S01]  /*4a10*/  UMOV UR4, URZ ;  /* 0x000000ff00047c82 */ /* 0x003fe20008000000 */
[----:B------:R-:W-:Y:S05]  /*4a20*/  @!P2 BRA `(.L_x_7) ;  /* 0x000000180064a947 */ /* 0x000fea0003800000 */
[----:B------:R-:W-:Y:S01]  /*4a30*/  SHF.R.S32.HI R127, RZ, 0x1f, R90 ;  /* 0x0000001fff7f7819 */ /* 0x000fe2000001145a */
[----:B------:R-:W-:Y:S01]  /*4a40*/  IMAD.SHL.U32 R149, R124, 0x20, RZ ;  /* 0x000000207c957824 */ /* 0x000fe200078e00ff */
[----:B------:R-:W-:Y:S01]  /*4a50*/  UIADD3 UR5, UPT, UPT, UR16, 0x3000, URZ ;  /* 0x0000300010057890 */ /* 0x000fe2000fffe0ff */
[----:B------:R-:W-:Y:S01]  /*4a60*/  IMAD.SHL.U32 R173, R125, 0x20, RZ ;  /* 0x000000207dad7824 */ /* 0x000fe200078e00ff */
[----:B------:R-:W-:Y:S01]  /*4a70*/  LEA.HI R127, R127, R90, RZ, 0x5 ;  /* 0x0000005a7f7f7211 */ /* 0x000fe200078f28ff */
[----:B------:R-:W-:Y:S01]  /*4a80*/  UIADD3 UR4, UPT, UPT, UR16, 0x2000, URZ ;  /* 0x0000200010047890 */ /* 0x000fe2000fffe0ff */
[----:B------:R-:W-:Y:S01]  /*4a90*/  IADD3 R150, P1, P2, R150, UR20, R149 ;  /* 0x0000001496967c10 */ /* 0x000fe2000fa3e095 */
[----:B------:R-:W-:Y:S01]  /*4aa0*/  USHF.R.U32.HI UR5, URZ, 0x4, UR5 ;  /* 0x00000004ff057899 */ /* 0x000fe20008011605 */
[----:B------:R-:W-:Y:S01]  /*4ab0*/  SHF.R.S32.HI R127, RZ, 0x5, R127 ;  /* 0x00000005ff7f7819 */ /* 0x000fe2000001147f */
[----:B------:R-:W-:Y:S01]  /*4ac0*/  USHF.R.U32.HI UR4, URZ, 0x4, UR4 ;  /* 0x00000004ff047899 */ /* 0x000fe20008011604 */
[----:B------:R-:W-:Y:S01]  /*4ad0*/  SHF.R.S32.HI R148, RZ, 0x1f, R149 ;  /* 0x0000001fff947819 */ /* 0x000fe20000011495 */
[----:B------:R-:W-:Y:S01]  /*4ae0*/  IMAD.MOV.U32 R124, RZ, RZ, RZ ;  /* 0x000000ffff7c7224 */ /* 0x000fe200078e00ff */
[----:B------:R-:W-:Y:S01]  /*4af0*/  VIMNMX R127, PT, PT, R127, 0x2, !PT ;  /* 0x000000027f7f7848 */ /* 0x000fe20007fe0100 */
[----:B------:R-:W-:Y:S01]  /*4b00*/  USGXT.U32 UR14, UR5, 0xe ;  /* 0x0000000e050e789a */ /* 0x000fe20008000000 */
[----:B------:R-:W-:Y:S01]  /*4b10*/  IADD3.X R147, PT, PT, R147, UR21, R148, P1, P2 ;  /* 0x0000001593937c10 */ /* 0x000fe20008fe4494 */
[----:B------:R-:W0:Y:S01]  /*4b20*/  LDCU UR20, c[0x0][0x3a8] ;  /* 0x00007500ff1477ac */ /* 0x000e220008000800 */
[----:B------:R-:W-:Y:S01]  /*4b30*/  SHF.R.S32.HI R176, RZ, 0x1f, R173 ;  /* 0x0000001fffb07819 */ /* 0x000fe200000114ad */
[----:B------:R-:W-:Y:S01]  /*4b40*/  VIADD R175, R127, 0xffffffff ;  /* 0xffffffff7faf7836 */ /* 0x000fe20000000000 */
[----:B------:R-:W-:Y:S01]  /*4b50*/  USGXT.U32 UR8, UR4, 0xe ;  /* 0x0000000e0408789a */ /* 0x000fe20008000000 */
[----:B------:R-:W-:Y:S01]  /*4b60*/  UMOV UR13, UR10 ;  /* 0x0000000a000d7c82 */ /* 0x000fe20008000000 */
[----:B------:R-:W-:Y:S01]  /*4b70*/  UMOV UR15, 0x1 ;  /* 0x00000001000f7882 */ /* 0x000fe20000000000 */
[----:B------:R-:W-:-:S09]  /*4b80*/  UMOV UR5, URZ ;  /* 0x000000ff00057c82 */ /* 0x000fd20008000000 */
.L_x_10:
[----:B------:R-:W-:Y:S01]  /*4b90*/  IMAD.U32 R124, R124, -0x80000000, RZ ;  /* 0x800000007c7c7824 */ /* 0x000fe200078e00ff */
[----:B0-----:R-:W-:Y:S02]  /*4ba0*/  IADD3 R128, P5, PT, R150, UR20, RZ ;  /* 0x0000001496807c10 */ /* 0x001fe4000ffbe0ff */
[C---:B------:R-:W-:Y:S01]  /*4bb0*/  ISETP.GT.AND P2, PT, R141.reuse, 0x1, PT ;  /* 0x000000018d00780c */ /* 0x040fe20003f44270 */
[----:B------:R-:W0:Y:S01]  /*4bc0*/  SYNCS.PHASECHK.TRANS64.TRYWAIT P4, [UR13], R124 ;  /* 0x0000007cff0075a7 */ /* 0x000e22000808110d */
[----:B------:R-:W-:Y:S01]  /*4bd0*/  ISETP.GT.AND P1, PT, R141, 0x2, PT ;  /* 0x000000028d00780c */ /* 0x000fe20003f24270 */
[----:B------:R-:W-:Y:S01]  /*4be0*/  IMAD.X R129, R144, 0x1, R147, P5 ;  /* 0x0000000190817824 */ /* 0x000fe200028e0693 */
[----:B------:R-:W-:Y:S01]  /*4bf0*/  PRMT R174, RZ, 0x7610, R174 ;  /* 0x00007610ffae7816 */ /* 0x000fe200000000ae */
[----:B0-----:R-:W-:Y:S10]  /*4c00*/  @!P4 BRA `(.L_x_8) ;  /* 0x0000005c00f8c947 */ /* 0x001ff40003800000 */
.L_x_16:
[-C--:B------:R-:W-:Y:S01]  /*4c10*/  IADD3 R124, P4, PT, R145, R150.reuse, RZ ;  /* 0x00000096917c7210 */ /* 0x080fe20007f9e0ff */
[----:B------:R0:W2:Y:S01]  /*4c20*/  @P2 LDG.E.U8 R174, desc[UR18][R128.64] ;  /* 0x0000001280ae2981 */ /* 0x0000a2000c1e1100 */
[----:B------:R-:W-:Y:S02]  /*4c30*/  PRMT R159, RZ, 0x7610, R159 ;  /* 0x00007610ff9f7816 */ /* 0x000fe4000000009f */
[----:B------:R-:W-:Y:S01]  /*4c40*/  ISETP.GT.AND P5, PT, R141, 0x3, PT ;  /* 0x000000038d00780c */ /* 0x000fe20003fa4270 */
[--C-:B------:R-:W-:Y:S01]  /*4c50*/  IMAD.X R125, R143, 0x1, R147.reuse, P4 ;  /* 0x000000018f7d7824 */ /* 0x100fe200020e0693 */
[-C--:B------:R-:W-:Y:S02]  /*4c60*/  IADD3 R126, P2, PT, R142, R150.reuse, RZ ;  /* 0x000000968e7e7210 */ /* 0x080fe40007f5e0ff */
[----:B------:R-:W-:Y:S02]  /*4c70*/  ISETP.GT.AND P4, PT, R141, 0x4, PT ;  /* 0x000000048d00780c */ /* 0x000fe40003f84270 */
[----:B------:R-:W3:Y:S01]  /*4c80*/  @P1 LDG.E.U8 R159, desc[UR18][R124.64] ;  /* 0x000000127c9f1981 */ /* 0x000ee2000c1e1100 */
[----:B------:R-:W-:Y:S01]  /*4c90*/  IADD3 R130, P1, PT, R139, R150, RZ ;  /* 0x000000968b827210 */ /* 0x000fe20007f3e0ff */
[----:B------:R-:W-:Y:S01]  /*4ca0*/  IMAD.X R127, R140, 0x1, R147, P2 ;  /* 0x000000018c7f7824 */ /* 0x000fe200010e0693 */
[----:B------:R-:W-:-:S02]  /*4cb0*/  PRMT R162, RZ, 0x7610, R162 ;  /* 0x00007610ffa27816 */ /* 0x000fc400000000a2 */
[----:B------:R-:W-:Y:S01]  /*4cc0*/  PRMT R171, RZ, 0x7610, R171 ;  /* 0x00007610ffab7816 */ /* 0x000fe200000000ab */
[----:B------:R-:W-:-:S03]  /*4cd0*/  IMAD.X R131, R137, 0x1, R147, P1 ;  /* 0x0000000189837824 */ /* 0x000fc600008e0693 */
[----:B------:R1:W4:Y:S01]  /*4ce0*/  @P5 LDG.E.U8 R162, desc[UR18][R126.64] ;  /* 0x000000127ea25981 */ /* 0x000322000c1e1100 */
[-C--:B0-----:R-:W-:Y:S02]  /*4cf0*/  IADD3 R128, P5, PT, R138, R150.reuse, RZ ;  /* 0x000000968a807210 */ /* 0x081fe40007fbe0ff */
[C---:B------:R-:W-:Y:S01]  /*4d00*/  ISETP.GT.AND P2, PT, R141.reuse, 0x5, PT ;  /* 0x000000058d00780c */ /* 0x040fe20003f44270 */
[----:B------:R0:W5:Y:S01]  /*4d10*/  @P4 LDG.E.U8 R171, desc[UR18][R130.64] ;  /* 0x0000001282ab4981 */ /* 0x000162000c1e1100 */
[C---:B------:R-:W-:Y:S01]  /*4d20*/  ISETP.GT.AND P4, PT, R141.reuse, 0x7, PT ;  /* 0x000000078d00780c */ /* 0x040fe20003f84270 */
[----:B------:R-:W-:Y:S01]  /*4d30*/  IMAD.X R129, R136, 0x1, R147, P5 ;  /* 0x0000000188817824 */ /* 0x000fe200028e0693 */
[----:B------:R-:W-:Y:S02]  /*4d40*/  ISETP.GT.AND P1, PT, R141, 0x6, PT ;  /* 0x000000068d00780c */ /* 0x000fe40003f24270 */
[-C--:B-1----:R-:W-:Y:S02]  /*4d50*/  IADD3 R126, P5, PT, R134, R150.reuse, RZ ;  /* 0x00000096867e7210 */ /* 0x082fe40007fbe0ff */
[----:B------:R-:W-:-:S02]  /*4d60*/  IADD3 R124, P6, PT, R135, R150, RZ ;  /* 0x00000096877c7210 */ /* 0x000fc40007fde0ff */
[----:B------:R-:W-:Y:S01]  /*4d70*/  PRMT R170, RZ, 0x7610, R170 ;  /* 0x00007610ffaa7816 */ /* 0x000fe200000000aa */
[--C-:B------:R-:W-:Y:S01]  /*4d80*/  IMAD.X R127, R132, 0x1, R147.reuse, P5 ;  /* 0x00000001847f7824 */ /* 0x100fe200028e0693 */
[----:B------:R-:W-:Y:S01]  /*4d90*/  PRMT R160, RZ, 0x7610, R160 ;  /* 0x00007610ffa07816 */ /* 0x000fe200000000a0 */
[----:B------:R-:W-:Y:S01]  /*4da0*/  IMAD.X R125, R133, 0x1, R147, P6 ;  /* 0x00000001857d7824 */ /* 0x000fe200030e0693 */
[----:B------:R-:W-:Y:S02]  /*4db0*/  PRMT R163, RZ, 0x7610, R163 ;  /* 0x00007610ffa37816 */ /* 0x000fe400000000a3 */
[----:B0-----:R-:W-:Y:S01]  /*4dc0*/  IADD3 R130, P6, PT, R123, R150, RZ ;  /* 0x000000967b827210 */ /* 0x001fe20007fde0ff */
[----:B------:R0:W2:Y:S01]  /*4dd0*/  @P2 LDG.E.U8 R170, desc[UR18][R128.64] ;  /* 0x0000001280aa2981 */ /* 0x0000a2000c1e1100 */
[----:B------:R-:W-:-:S03]  /*4de0*/  ISETP.GT.AND P2, PT, R141, 0x8, PT ;  /* 0x000000088d00780c */ /* 0x000fc60003f44270 */
[----:B------:R-:W2:Y:S01]  /*4df0*/  @P4 LDG.E.U8 R160, desc[UR18][R126.64] ;  /* 0x000000127ea04981 */ /* 0x000ea2000c1e1100 */
[----:B------:R-:W-:Y:S01]  /*4e00*/  ISETP.GT.AND P4, PT, R141, 0xa, PT ;  /* 0x0000000a8d00780c */ /* 0x000fe20003f84270 */
[----:B------:R-:W-:Y:S02]  /*4e10*/  IMAD.X R131, R121, 0x1, R147, P6 ;  /* 0x0000000179837824 */ /* 0x000fe400030e0693 */
[----:B------:R1:W2:Y:S01]  /*4e20*/  @P1 LDG.E.U8 R163, desc[UR18][R124.64] ;  /* 0x000000127ca31981 */ /* 0x0002a2000c1e1100 */
[----:B------:R-:W-:Y:S02]  /*4e30*/  ISETP.GT.AND P1, PT, R141, 0x9, PT ;  /* 0x000000098d00780c */ /* 0x000fe40003f24270 */
[-C--:B0-----:R-:W-:Y:S02]  /*4e40*/  IADD3 R128, P5, PT, R119, R150.reuse, RZ ;  /* 0x0000009677807210 */ /* 0x081fe40007fbe0ff */
[----:B------:R-:W-:Y:S02]  /*4e50*/  PRMT R169, RZ, 0x7610, R169 ;  /* 0x00007610ffa97816 */ /* 0x000fe400000000a9 */
[----:B-1----:R-:W-:-:S02]  /*4e60*/  IADD3 R124, P6, PT, R115, R150, RZ ;  /* 0x00000096737c7210 */ /* 0x002fc40007fde0ff */
[----:B------:R-:W-:Y:S01]  /*4e70*/  PRMT R161, RZ, 0x7610, R161 ;  /* 0x00007610ffa17816 */ /* 0x000fe200000000a1 */
[--C-:B------:R-:W-:Y:S01]  /*4e80*/  IMAD.X R129, R117, 0x1, R147.reuse, P5 ;  /* 0x0000000175817824 */ /* 0x100fe200028e0693 */
[----:B------:R-:W-:Y:S01]  /*4e90*/  PRMT R166, RZ, 0x7610, R166 ;  /* 0x00007610ffa67816 */ /* 0x000fe200000000a6 */
[----:B------:R-:W-:Y:S01]  /*4ea0*/  IMAD.X R125, R113, 0x1, R147, P6 ;  /* 0x00000001717d7824 */ /* 0x000fe200030e0693 */
[----:B------:R-:W-:Y:S01]  /*4eb0*/  IADD3 R126, P5, PT, R114, R150, RZ ;  /* 0x00000096727e7210 */ /* 0x000fe20007fbe0ff */
[----:B------:R0:W2:Y:S01]  /*4ec0*/  @P2 LDG.E.U8 R169, desc[UR18][R130.64] ;  /* 0x0000001282a92981 */ /* 0x0000a2000c1e1100 */
[----:B------:R-:W-:-:S03]  /*4ed0*/  ISETP.GT.AND P2, PT, R141, 0xb, PT ;  /* 0x0000000b8d00780c */ /* 0x000fc60003f44270 */
[----:B------:R-:W2:Y:S01]  /*4ee0*/  @P4 LDG.E.U8 R161, desc[UR18][R124.64] ;  /* 0x000000127ca14981 */ /* 0x000ea2000c1e1100 */
[C---:B------:R-:W-:Y:S01]  /*4ef0*/  ISETP.GT.AND P4, PT, R141.reuse, 0xd, PT ;  /* 0x0000000d8d00780c */ /* 0x040fe20003f84270 */
[----:B------:R-:W-:Y:S02]  /*4f00*/  IMAD.X R127, R112, 0x1, R147, P5 ;  /* 0x00000001707f7824 */ /* 0x000fe400028e0693 */
[----:B------:R1:W2:Y:S01]  /*4f10*/  @P1 LDG.E.U8 R166, desc[UR18][R128.64] ;  /* 0x0000001280a61981 */ /* 0x0002a2000c1e1100 */
[----:B------:R-:W-:Y:S02]  /*4f20*/  ISETP.GT.AND P1, PT, R141, 0xc, PT ;  /* 0x0000000c8d00780c */ /* 0x000fe40003f24270 */
[-C--:B0-----:R-:W-:Y:S02]  /*4f30*/  IADD3 R130, P6, PT, R111, R150.reuse, RZ ;  /* 0x000000966f827210 */ /* 0x081fe40007fde0ff */
[----:B------:R-:W-:Y:S02]  /*4f40*/  PRMT R158, RZ, 0x7610, R158 ;  /* 0x00007610ff9e7816 */ /* 0x000fe4000000009e */
[----:B-1----:R-:W-:-:S02]  /*4f50*/  IADD3 R128, P5, PT, R110, R150, RZ ;  /* 0x000000966e807210 */ /* 0x002fc40007fbe0ff */
[----:B------:R-:W-:Y:S01]  /*4f60*/  PRMT R172, RZ, 0x7610, R172 ;  /* 0x00007610ffac7816 */ /* 0x000fe200000000ac */
[----:B------:R-:W-:Y:S01]  /*4f70*/  IMAD.X R131, R109, 0x1, R147, P6 ;  /* 0x000000016d837824 */ /* 0x000fe200030e0693 */
[----:B------:R-:W-:Y:S01]  /*4f80*/  PRMT R167, RZ, 0x7610, R167 ;  /* 0x00007610ffa77816 */ /* 0x000fe200000000a7 */
[----:B------:R-:W-:Y:S01]  /*4f90*/  IMAD.X R129, R108, 0x1, R147, P5 ;  /* 0x000000016c817824 */ /* 0x000fe200028e0693 */
[----:B------:R-:W-:Y:S01]  /*4fa0*/  IADD3 R124, P6, PT, R107, R150, RZ ;  /* 0x000000966b7c7210 */ /* 0x000fe20007fde0ff */
        /* <DEDUP_REMOVED lines=60> */
[----:B------:R0:W3:Y:S01]  /*5370*/  @P2 LDG.E.U8 R156, desc[UR18][R126.64] ;  /* 0x000000127e9c2981 */ /* 0x0000e2000c1e1100 */
[----:B------:R-:W-:-:S03]  /*5380*/  ISETP.GT.AND P2, PT, R141, 0x1a, PT ;  /* 0x0000001a8d00780c */ /* 0x000fc60003f44270 */
[----:B------:R-:W3:Y:S01]  /*5390*/  @P4 LDG.E.U8 R178, desc[UR18][R128.64] ;  /* 0x0000001280b24981 */ /* 0x000ee2000c1e1100 */
[C---:B------:R-:W-:Y:S01]  /*53a0*/  ISETP.GT.AND P4, PT, R141.reuse, 0x1c, PT ;  /* 0x0000001c8d00780c */ /* 0x040fe20003f84270 */
[----:B------:R-:W-:Y:S02]  /*53b0*/  IMAD.X R125, R84, 0x1, R147, P6 ;  /* 0x00000001547d7824 */ /* 0x000fe400030e0693 */
[----:B------:R1:W3:Y:S01]  /*53c0*/  @P1 LDG.E.U8 R177, desc[UR18][R130.64] ;  /* 0x0000001282b11981 */ /* 0x0002e2000c1e1100 */
[----:B------:R-:W-:Y:S02]  /*53d0*/  ISETP.GT.AND P1, PT, R141, 0x1b, PT ;  /* 0x0000001b8d00780c */ /* 0x000fe40003f24270 */
[----:B------:R-:W-:Y:S02]  /*53e0*/  PRMT R179, RZ, 0x7610, R179 ;  /* 0x00007610ffb37816 */ /* 0x000fe400000000b3 */
[----:B------:R-:W-:Y:S02]  /*53f0*/  PRMT R181, RZ, 0x7610, R181 ;  /* 0x00007610ffb57816 */ /* 0x000fe400000000b5 */
[----:B0-----:R-:W-:-:S02]  /*5400*/  IADD3 R126, P5, PT, R83, R150, RZ ;  /* 0x00000096537e7210 */ /* 0x001fc40007fbe0ff */
[----:B------:R-:W-:Y:S01]  /*5410*/  PRMT R180, RZ, 0x7610, R180 ;  /* 0x00007610ffb47816 */ /* 0x000fe200000000b4 */
[----:B------:R0:W4:Y:S01]  /*5420*/  @P2 LDG.E.U8 R179, desc[UR18][R124.64] ;  /* 0x000000127cb32981 */ /* 0x000122000c1e1100 */
[----:B-1----:R-:W-:-:S05]  /*5430*/  IADD3 R130, P6, PT, R81, R150, RZ ;  /* 0x0000009651827210 */ /* 0x002fca0007fde0ff */
[--C-:B------:R-:W-:Y:S01]  /*5440*/  IMAD.X R131, R80, 0x1, R147.reuse, P6 ;  /* 0x0000000150837824 */ /* 0x100fe200030e0693 */
[----:B------:R-:W-:Y:S01]  /*5450*/  ISETP.GT.AND P2, PT, R141, 0x1d, PT ;  /* 0x0000001d8d00780c */ /* 0x000fe20003f44270 */
[----:B------:R-:W-:-:S03]  /*5460*/  IMAD.X R127, R82, 0x1, R147, P5 ;  /* 0x00000001527f7824 */ /* 0x000fc600028e0693 */
[----:B------:R-:W4:Y:S01]  /*5470*/  @P4 LDG.E.U8 R181, desc[UR18][R130.64] ;  /* 0x0000001282b54981 */ /* 0x000f22000c1e1100 */
[-C--:B0-----:R-:W-:Y:S02]  /*5480*/  IADD3 R124, P4, PT, R14, R150.reuse, RZ ;  /* 0x000000960e7c7210 */ /* 0x081fe40007f9e0ff */
[----:B------:R-:W-:Y:S01]  /*5490*/  IADD3 R128, P5, PT, R15, R150, RZ ;  /* 0x000000960f807210 */ /* 0x000fe20007fbe0ff */
[----:B------:R0:W4:Y:S01]  /*54a0*/  @P1 LDG.E.U8 R180, desc[UR18][R126.64] ;  /* 0x000000127eb41981 */ /* 0x000122000c1e1100 */
[----:B------:R-:W-:Y:S01]  /*54b0*/  ISETP.GT.AND P1, PT, R141, 0x1e, PT ;  /* 0x0000001e8d00780c */ /* 0x000fe20003f24270 */
[--C-:B------:R-:W-:Y:S01]  /*54c0*/  IMAD.X R125, R11, 0x1, R147.reuse, P4 ;  /* 0x000000010b7d7824 */ /* 0x100fe200020e0693 */
[----:B------:R-:W-:Y:S01]  /*54d0*/  ISETP.GT.AND P4, PT, R141, RZ, PT ;  /* 0x000000ff8d00720c */ /* 0x000fe20003f84270 */
[----:B------:R-:W-:Y:S01]  /*54e0*/  IMAD.X R129, R13, 0x1, R147, P5 ;  /* 0x000000010d817824 */ /* 0x000fe200028e0693 */
[----:B------:R-:W-:Y:S02]  /*54f0*/  PRMT R182, RZ, 0x7610, R182 ;  /* 0x00007610ffb67816 */ /* 0x000fe400000000b6 */
[----:B------:R-:W-:-:S02]  /*5500*/  ISETP.GT.AND P5, PT, R141, 0x1f, PT ;  /* 0x0000001f8d00780c */ /* 0x000fc40003fa4270 */
[----:B------:R-:W-:Y:S02]  /*5510*/  PRMT R183, RZ, 0x7610, R183 ;  /* 0x00007610ffb77816 */ /* 0x000fe400000000b7 */
[----:B------:R-:W4:Y:S01]  /*5520*/  @P2 LDG.E.U8 R182, desc[UR18][R128.64] ;  /* 0x0000001280b62981 */ /* 0x000f22000c1e1100 */
[----:B0-----:R-:W-:Y:S02]  /*5530*/  IADD3 R126, P2, PT, R12, R150, RZ ;  /* 0x000000960c7e7210 */ /* 0x001fe40007f5e0ff */
[----:B------:R-:W-:Y:S01]  /*5540*/  PRMT R184, RZ, 0x7610, R184 ;  /* 0x00007610ffb87816 */ /* 0x000fe200000000b8 */
[----:B------:R0:W4:Y:S01]  /*5550*/  @P1 LDG.E.U8 R183, desc[UR18][R124.64] ;  /* 0x000000127cb71981 */ /* 0x000122000c1e1100 */
[----:B------:R-:W-:Y:S01]  /*5560*/  PRMT R131, RZ, 0x7610, R131 ;  /* 0x00007610ff837816 */ /* 0x000fe20000000083 */
[----:B------:R-:W-:Y:S01]  /*5570*/  IMAD.X R127, R10, 0x1, R147, P2 ;  /* 0x000000010a7f7824 */ /* 0x000fe200010e0693 */
[----:B------:R-:W-:-:S04]  /*5580*/  IADD3 R74, P1, PT, R173, R74, RZ ;  /* 0x0000004aad4a7210 */ /* 0x000fc80007f3e0ff */
[----:B------:R1:W4:Y:S01]  /*5590*/  @P5 LDG.E.U8 R184, desc[UR18][R126.64] ;  /* 0x000000127eb85981 */ /* 0x000322000c1e1100 */
[----:B0-----:R-:W-:Y:S02]  /*55a0*/  @P4 IMAD.MOV.U32 R124, RZ, RZ, R150 ;  /* 0x000000ffff7c4224 */ /* 0x001fe400078e0096 */
[----:B------:R-:W-:Y:S01]  /*55b0*/  @P4 IMAD.MOV.U32 R125, RZ, RZ, R147 ;  /* 0x000000ffff7d4224 */ /* 0x000fe200078e0093 */
[C---:B------:R-:W-:Y:S01]  /*55c0*/  IADD3 R70, P5, PT, R173.reuse, R70, RZ ;  /* 0x00000046ad467210 */ /* 0x040fe20007fbe0ff */
[C---:B------:R-:W-:Y:S01]  /*55d0*/  IMAD.X R75, R176.reuse, 0x1, R75, P1 ;  /* 0x00000001b04b7824 */ /* 0x040fe200008e064b */
[C---:B------:R-:W-:Y:S02]  /*55e0*/  IADD3 R62, P1, PT, R173.reuse, R62, RZ ;  /* 0x0000003ead3e7210 */ /* 0x040fe40007f3e0ff */
[----:B------:R0:W4:Y:S01]  /*55f0*/  @P4 LDG.E.U8 R131, desc[UR18][R124.64] ;  /* 0x000000127c834981 */ /* 0x000122000c1e1100 */
[C---:B------:R-:W-:Y:S01]  /*5600*/  IADD3 R66, P4, PT, R173.reuse, R66, RZ ;  /* 0x00000042ad427210 */ /* 0x040fe20007f9e0ff */
[C---:B------:R-:W-:Y:S01]  /*5610*/  IMAD.X R71, R176.reuse, 0x1, R71, P5 ;  /* 0x00000001b0477824 */ /* 0x040fe200028e0647 */
        /* <DEDUP_REMOVED lines=35> */
[----:B------:R-:W-:Y:S01]  /*5850*/  BAR.SYNC.DEFER_BLOCKING 0x0 ;  /* 0x0000000000007b1d */ /* 0x000fe20000010000 */
        /* <DEDUP_REMOVED lines=10> */
[----:B------:R-:W-:Y:S01]  /*5900*/  IMAD.X R45, R176, 0x1, R45, P4 ;  /* 0x00000001b02d7824 */ /* 0x000fe200020e062d */
[----:B------:R-:W-:-:S02]  /*5910*/  IADD3 R32, P4, PT, R173, R32, RZ ;  /* 0x00000020ad207210 */ /* 0x000fc40007f9e0ff */
[----:B------:R-:W-:Y:S01]  /*5920*/  ISETP.GE.AND P2, PT, R88, R141, PT ;  /* 0x0000008d5800720c */ /* 0x000fe20003f46270 */
[C---:B------:R-:W-:Y:S01]  /*5930*/  IMAD.X R37, R176.reuse, 0x1, R37, P5 ;  /* 0x00000001b0257824 */ /* 0x040fe200028e0625 */
[C---:B------:R-:W-:Y:S01]  /*5940*/  IADD3 R78, P6, PT, R173.reuse, R78, RZ ;  /* 0x0000004ead4e7210 */ /* 0x040fe20007fde0ff */
[C---:B------:R-:W-:Y:S01]  /*5950*/  IMAD.X R33, R176.reuse, 0x1, R33, P4 ;  /* 0x00000001b0217824 */ /* 0x040fe200020e0621 */
[C---:B------:R-:W-:Y:S01]  /*5960*/  IADD3 R24, P5, PT, R173.reuse, R24, RZ ;  /* 0x00000018ad187210 */ /* 0x040fe20007fbe0ff */
[C---:B------:R-:W-:Y:S01]  /*5970*/  IMAD.X R29, R176.reuse, 0x1, R29, P1 ;  /* 0x00000001b01d7824 */ /* 0x040fe200008e061d */
[C---:B------:R-:W-:Y:S02]  /*5980*/  IADD3 R16, P1, PT, R173.reuse, R16, RZ ;  /* 0x00000010ad107210 */ /* 0x040fe40007f3e0ff */
[----:B------:R-:W-:Y:S01]  /*5990*/  IADD3 R20, P4, PT, R173, R20, RZ ;  /* 0x00000014ad147210 */ /* 0x000fe20007f9e0ff */
[----:B------:R-:W-:Y:S01]  /*59a0*/  IMAD.X R79, R176, 0x1, R79, P6 ;  /* 0x00000001b04f7824 */ /* 0x000fe200030e064f */
[----:B------:R-:W-:-:S02]  /*59b0*/  PRMT R185, RZ, 0x7610, R185 ;  /* 0x00007610ffb97816 */ /* 0x000fc400000000b9 */
[----:B------:R-:W-:Y:S02]  /*59c0*/  PRMT R129, RZ, 0x7610, R129 ;  /* 0x00007610ff817816 */ /* 0x000fe40000000081 */
[----:B------:R-:W-:Y:S02]  /*59d0*/  PRMT R187, RZ, 0x7610, R187 ;  /* 0x00007610ffbb7816 */ /* 0x000fe400000000bb */
[----:B-1----:R-:W-:Y:S02]  /*59e0*/  PRMT R127, RZ, 0x7610, R127 ;  /* 0x00007610ff7f7816 */ /* 0x002fe4000000007f */
[----:B0-----:R-:W-:Y:S02]  /*59f0*/  PRMT R125, RZ, 0x7610, R125 ;  /* 0x00007610ff7d7816 */ /* 0x001fe4000000007d */
[----:B------:R-:W-:Y:S02]  /*5a00*/  PRMT R193, RZ, 0x7610, R193 ;  /* 0x00007610ffc17816 */ /* 0x000fe400000000c1 */
[----:B------:R-:W-:-:S02]  /*5a10*/  PRMT R191, RZ, 0x7610, R191 ;  /* 0x00007610ffbf7816 */ /* 0x000fc400000000bf */
[----:B------:R-:W-:Y:S02]  /*5a20*/  PRMT R189, RZ, 0x7610, R189 ;  /* 0x00007610ffbd7816 */ /* 0x000fe400000000bd */
[----:B------:R-:W-:Y:S02]  /*5a30*/  PRMT R199, RZ, 0x7610, R199 ;  /* 0x00007610ffc77816 */ /* 0x000fe400000000c7 */
[----:B------:R-:W-:Y:S02]  /*5a40*/  PRMT R197, RZ, 0x7610, R197 ;  /* 0x00007610ffc57816 */ /* 0x000fe400000000c5 */
[----:B------:R-:W-:Y:S02]  /*5a50*/  PRMT R195, RZ, 0x7610, R195 ;  /* 0x00007610ffc37816 */ /* 0x000fe400000000c3 */
[----:B------:R-:W-:Y:S02]  /*5a60*/  PRMT R201, RZ, 0x7610, R201 ;  /* 0x00007610ffc97816 */ /* 0x000fe400000000c9 */
[----:B------:R-:W-:-:S02]  /*5a70*/  PRMT R203, RZ, 0x7610, R203 ;  /* 0x00007610ffcb7816 */ /* 0x000fc400000000cb */
[----:B------:R-:W-:Y:S02]  /*5a80*/  PRMT R205, RZ, 0x7610, R205 ;  /* 0x00007610ffcd7816 */ /* 0x000fe400000000cd */
[----:B------:R-:W-:Y:S02]  /*5a90*/  PRMT R207, RZ, 0x7610, R207 ;  /* 0x00007610ffcf7816 */ /* 0x000fe400000000cf */
[----:B------:R-:W-:Y:S01]  /*5aa0*/  PRMT R209, RZ, 0x7610, R209 ;  /* 0x00007610ffd17816 */ /* 0x000fe200000000d1 */
[C---:B------:R-:W-:Y:S01]  /*5ab0*/  IMAD.X R25, R176.reuse, 0x1, R25, P5 ;  /* 0x00000001b0197824 */ /* 0x040fe200028e0619 */
[----:B------:R-:W-:Y:S01]  /*5ac0*/  PRMT R124, RZ, 0x7610, R124 ;  /* 0x00007610ff7c7816 */ /* 0x000fe2000000007c */
[C---:B------:R-:W-:Y:S01]  /*5ad0*/  IMAD.X R21, R176.reuse, 0x1, R21, P4 ;  /* 0x00000001b0157824 */ /* 0x040fe200020e0615 */
[----:B------:R-:W-:Y:S01]  /*5ae0*/  PRMT R126, RZ, 0x7610, R126 ;  /* 0x00007610ff7e7816 */ /* 0x000fe2000000007e */
[----:B------:R-:W-:Y:S01]  /*5af0*/  IMAD.X R17, R176, 0x1, R17, P1 ;  /* 0x00000001b0117824 */ /* 0x000fe200008e0611 */
[----:B------:R-:W-:Y:S01]  /*5b00*/  PRMT R128, RZ, 0x7610, R128 ;  /* 0x00007610ff807816 */ /* 0x000fe20000000080 */
[----:B------:R-:W5:Y:S01]  /*5b10*/  @!P2 LDG.E.U8 R185, desc[UR18][R78.64] ;  /* 0x000000124eb9a981 */ /* 0x000f62000c1e1100 */
[----:B------:R-:W-:-:S02]  /*5b20*/  PRMT R130, RZ, 0x7610, R130 ;  /* 0x00007610ff827816 */ /* 0x000fc40000000082 */
[----:B------:R-:W-:Y:S01]  /*5b30*/  PRMT R186, RZ, 0x7610, R186 ;  /* 0x00007610ffba7816 */ /* 0x000fe200000000ba */
[----:B------:R-:W5:Y:S01]  /*5b40*/  @!P2 LDG.E.U8 R129, desc[UR18][R74.64] ;  /* 0x000000124a81a981 */ /* 0x000f62000c1e1100 */
[----:B------:R-:W-:Y:S02]  /*5b50*/  PRMT R188, RZ, 0x7610, R188 ;  /* 0x00007610ffbc7816 */ /* 0x000fe400000000bc */
[----:B------:R-:W-:Y:S01]  /*5b60*/  PRMT R190, RZ, 0x7610, R190 ;  /* 0x00007610ffbe7816 */ /* 0x000fe200000000be */
[----:B------:R-:W5:Y:S01]  /*5b70*/  @!P2 LDG.E.U8 R187, desc[UR18][R70.64] ;  /* 0x0000001246bba981 */ /* 0x000f62000c1e1100 */
[----:B------:R-:W-:Y:S02]  /*5b80*/  PRMT R192, RZ, 0x7610, R192 ;  /* 0x00007610ffc07816 */ /* 0x000fe400000000c0 */
        /* <DEDUP_REMOVED lines=11> */
[----:B------:R-:W-:-:S03]  /*5c40*/  PRMT R208, RZ, 0x7610, R208 ;  /* 0x00007610ffd07816 */ /* 0x000fc600000000d0 */
[----:B------:R-:W5:Y:S04]  /*5c50*/  @!P2 LDG.E.U8 R189, desc[UR18][R50.64] ;  /* 0x0000001232bda981 */ /* 0x000f68000c1e1100 */
        /* <DEDUP_REMOVED lines=24> */
[----:B--2---:R0:W-:Y:S04]  /*5de0*/  STS.U8 [R146+UR16+0x2400], R169 ;  /* 0x002400a992007988 */ /* 0x0041e80008000010 */
[----:B------:R0:W-:Y:S04]  /*5df0*/  STS.U8 [R146+UR16+0x2800], R165 ;  /* 0x002800a592007988 */ /* 0x0001e80008000010 */
[----:B---3--:R0:W-:Y:S01]  /*5e00*/  STS.U8 [R146+UR16+0x2c00], R177 ;  /* 0x002c00b192007988 */ /* 0x0081e20008000010 */
[----:B------:R-:W-:Y:S01]  /*5e10*/  ULEA UR13, UR15, UR16, 0x3 ;  /* 0x000000100f0d7291 */ /* 0x000fe2000f8e18ff */
[----:B------:R-:W-:-:S03]  /*5e20*/  UMOV UR4, UR5 ;  /* 0x0000000500047c82 */ /* 0x000fc60008000000 */
[----:B------:R-:W-:Y:S01]  /*5e30*/  UIADD3 UR13, UPT, UPT, UR13, 0x4000, URZ ;  /* 0x000040000d0d7890 */ /* 0x000fe2000fffe0ff */
[----:B----4-:R0:W-:Y:S04]  /*5e40*/  STS.U8 [R146+UR16+0x2000], R131 ;  /* 0x0020008392007988 */ /* 0x0101e80008000010 */
        /* <DEDUP_REMOVED lines=12> */
[----:B-----5:R0:W-:Y:S04]  /*5f10*/  STS.U8 [R6+UR16+0x2200], R171 ;  /* 0x002200ab06007988 */ /* 0x0201e80008000010 */
        /* <DEDUP_REMOVED lines=47> */
[----:B------:R1:W-:Y:S06]  /*6210*/  MEMBAR.ALL.CTA ;  /* 0x0000000000007992 */ /* 0x0003ec0000008000 */
[----:B-1----:R-:W1:Y:S02]  /*6220*/  FENCE.VIEW.ASYNC.S ;  /* 0x00000000000073c6 */ /* 0x002e640000000000 */
[----:B-1----:R-:W-:Y:S06]  /*6230*/  BAR.SYNC.DEFER_BLOCKING 0x0 ;  /* 0x0000000000007b1d */ /* 0x002fec0000010000 */
[----:B------:R-:W-:Y:S05]  /*6240*/  @P0 BRA `(.L_x_9) ;  /* 0x00000000002c0947 */ /* 0x000fea0003800000 */
[----:B------:R-:W-:Y:S01]  /*6250*/  UMOV UR6, UR13 ;  /* 0x0000000d00067c82 */ /* 0x000fe20008000000 */
[----:B------:R-:W-:Y:S01]  /*6260*/  UMOV UR7, URZ ;  /* 0x000000ff00077c82 */ /* 0x000fe20008000000 */
[----:B------:R-:W-:Y:S01]  /*6270*/  UMOV UR9, 0x40004040 ;  /* 0x4000404000097882 */ /* 0x000fe20000000000 */
[----:B------:R-:W-:Y:S01]  /*6280*/  UMOV UR10, UR14 ;  /* 0x0000000e000a7c82 */ /* 0x000fe20008000000 */
[----:B------:R-:W-:Y:S01]  /*6290*/  UMOV UR11, 0xc0004010 ;  /* 0xc0004010000b7882 */ /* 0x000fe20000000000 */
[----:B------:R-:W-:Y:S01]  /*62a0*/  UMOV UR22, 0x0 ;  /* 0x0000000000167882 */ /* 0x000fe20000000000 */
[----:B------:R-:W-:Y:S01]  /*62b0*/  UMOV UR23, 0x8208010 ;  /* 0x0820801000177882 */ /* 0x000fe20000000000 */
[----:B------:R-:W-:Y:S01]  /*62c0*/  UMOV UR5, UR6 ;  /* 0x0000000600057c82 */ /* 0x000fe20008000000 */
[----:B------:R1:W-:Y:S01]  /*62d0*/  UTCQMMA gdesc[UR8], gdesc[UR10], tmem[UR17], tmem[UR22], idesc[UR23], UPT ;  /* 0x00ff160a080075ea */ /* 0x0003e2000b800311 */
[----:B------:R1:W-:Y:S01]  /*62e0*/  UTCBAR [UR5], URZ ;  /* 0x000000ff050073e9 */ /* 0x0003e200080000ff */
[----:B------:R-:W-:-:S02]  /*62f0*/  NOP ;  /* 0x0000000000007918 */ /* 0x000fc40000000000 */
.L_x_9:
[----:B------:R-:W-:Y:S01]  /*6300*/  VIADD R175, R175, 0xffffffff ;  /* 0xffffffffafaf7836 */ /* 0x000fe20000000000 */
[----:B------:R-:W-:Y:S01]  /*6310*/  UIADD3 UR15, UPT, UPT, UR15, 0x1, URZ ;  /* 0x000000010f0f7890 */ /* 0x000fe2000fffe0ff */
[----:B------:R-:W-:Y:S01]  /*6320*/  IADD3 R150, P2, PT, R149, R150, RZ ;  /* 0x0000009695967210 */ /* 0x000fe20007f5e0ff */
[----:B0-----:R-:W-:Y:S02]  /*6330*/  IMAD.U32 R124, RZ, RZ, UR4 ;  /* 0x00000004ff7c7e24 */ /* 0x001fe4000f8e00ff */
[----:B------:R-:W-:Y:S01]  /*6340*/  ISETP.NE.U32.AND P1, PT, R175, RZ, PT ;  /* 0x000000ffaf00720c */ /* 0x000fe20003f25070 */
[----:B------:R-:W-:Y:S01]  /*6350*/  UISETP.GT.AND UP1, UPT, UR15, 0x1, UPT ;  /* 0x000000010f00788c */ /* 0x000fe2000bf24270 */
[----:B------:R-:W-:Y:S02]  /*6360*/  VIADD R141, R141, 0xffffffe0 ;  /* 0xffffffe08d8d7836 */ /* 0x000fe40000000000 */
[----:B------:R-:W-:Y:S01]  /*6370*/  IMAD.X R147, R148, 0x1, R147, P2 ;  /* 0x0000000194937824 */ /* 0x000fe200010e0693 */
[----:B-1----:R-:W-:-:S02]  /*6380*/  USEL UR5, URZ, 0x1, !UP1 ;  /* 0x00000001ff057887 */ /* 0x002fc4000c800000 */
[----:B------:R-:W-:Y:S02]  /*6390*/  USEL UR15, UR15, URZ, !UP1 ;  /* 0x000000ff0f0f7287 */ /* 0x000fe4000c800000 */
[----:B------:R-:W-:-:S04]  /*63a0*/  ULOP3.LUT UR5, UR4, UR5, URZ, 0x3c, !UPT ;  /* 0x0000000504057292 */ /* 0x000fc8000f8e3cff */
[----:B------:R-:W-:Y:S08]  /*63b0*/  @P1 BRA `(.L_x_10) ;  /* 0xffffffe400f41947 */ /* 0x000ff0000383ffff */
.L_x_7:
[----:B------:R-:W0:Y:S01]  /*63c0*/  LDCU UR5, c[0x0][0x3b8] ;  /* 0x00007700ff0577ac */ /* 0x000e220008000800 */
[----:B------:R-:W-:Y:S01]  /*63d0*/  ISETP.GE.AND P0, PT, R90, 0x20, PT ;  /* 0x000000205a00780c */ /* 0x000fe20003f06270 */
[----:B------:R-:W1:Y:S01]  /*63e0*/  LDCU UR6, c[0x0][0x3b4] ;  /* 0x00007680ff0677ac */ /* 0x000e620008000800 */
[----:B------:R-:W2:Y:S01]  /*63f0*/  LDCU.128 UR8, c[0x0][0x390] ;  /* 0x00007200ff0877ac */ /* 0x000ea20008000c00 */
[----:B0-----:R-:W-:-:S04]  /*6400*/  IMAD R133, R0, UR5, RZ ;  /* 0x0000000500857c24 */ /* 0x001fc8000f8e02ff */
[----:B------:R-:W-:-:S04]  /*6410*/  VIADD R135, R133, UR5 ;  /* 0x0000000585877c36 */ /* 0x000fc80008000000 */
[----:B------:R-:W-:Y:S02]  /*6420*/  VIADD R137, R135, UR5 ;  /* 0x0000000587897c36 */ /* 0x000fe40008000000 */
[----:B-12---:R-:W-:Y:S05]  /*6430*/  @!P0 BRA `(.L_x_11) ;  /* 0x0000000000108947 */ /* 0x006fea0003800000 */
[----:B------:R-:W-:-:S06]  /*6440*/  USHF.L.U32 UR4, UR4, 0x1f, URZ ;  /* 0x0000001f04047899 */ /* 0x000fcc00080006ff */
[----:B------:R-:W-:-:S04]  /*6450*/  IMAD.U32 R3, RZ, RZ, UR4 ;  /* 0x00000004ff037e24 */ /* 0x000fc8000f8e00ff */
[----:B------:R-:W0:Y:S02]  /*6460*/  SYNCS.PHASECHK.TRANS64.TRYWAIT P0, [UR13], R3 ;  /* 0x00000003ff0075a7 */ /* 0x000e24000800110d */
[----:B0-----:R-:W-:Y:S05]  /*6470*/  @!P0 BRA `(.L_x_12) ;  /* 0x0000004400e88947 */ /* 0x001fea0003800000 */
.L_x_11:
[----:B------:R-:W-:Y:S01]  /*6480*/  VIADD R139, R137, UR5 ;  /* 0x00000005898b7c36 */ /* 0x000fe20008000000 */
[----:B------:R-:W-:Y:S01]  /*6490*/  BAR.SYNC.DEFER_BLOCKING 0x0 ;  /* 0x0000000000007b1d */ /* 0x000fe20000010000 */
[C---:B------:R-:W-:Y:S01]  /*64a0*/  IMAD R3, R2.reuse, UR6, RZ ;  /* 0x0000000602037c24 */ /* 0x040fe2000f8e02ff */
[----:B------:R-:W-:Y:S01]  /*64b0*/  ISETP.GE.AND P0, PT, R2, UR10, PT ;  /* 0x0000000a02007c0c */ /* 0x000fe2000bf06270 */
[----:B------:R-:W-:Y:S02]  /*64c0*/  VIADD R140, R139, UR5 ;  /* 0x000000058b8c7c36 */ /* 0x000fe40008000000 */
[----:B------:R-:W-:Y:S01]  /*64d0*/  VIADD R132, R0, 0x1 ;  /* 0x0000000100847836 */ /* 0x000fe20000000000 */
[----:B------:R-:W-:Y:S01]  /*64e0*/  IADD3 R2, P5, PT, R3, UR8, RZ ;  /* 0x0000000803027c10 */ /* 0x000fe2000ffbe0ff */
[----:B------:R-:W-:Y:S01]  /*64f0*/  VIADD R141, R140, UR5 ;  /* 0x000000058c8d7c36 */ /* 0x000fe20008000000 */
[----:B------:R-:W0:Y:S01]  /*6500*/  LDCU UR4, c[0x0][0x39c] ;  /* 0x00007380ff0477ac */ /* 0x000e220008000800 */
[----:B------:R-:W-:Y:S01]  /*6510*/  VIADD R134, R0, 0x2 ;  /* 0x0000000200867836 */ /* 0x000fe20000000000 */
[----:B------:R-:W-:Y:S01]  /*6520*/  ISETP.LT.AND P2, PT, R132, UR11, !P0 ;  /* 0x0000000b84007c0c */ /* 0x000fe2000c741270 */
[----:B------:R-:W-:Y:S01]  /*6530*/  VIADD R143, R141, UR5 ;  /* 0x000000058d8f7c36 */ /* 0x000fe20008000000 */
[----:B------:R-:W-:Y:S01]  /*6540*/  LEA.HI.X.SX32 R3, R3, UR9, 0x1, P5 ;  /* 0x0000000903037c11 */ /* 0x000fe2000a8f0eff */
[----:B------:R-:W-:Y:S01]  /*6550*/  VIADD R132, R0, 0x3 ;  /* 0x0000000300847836 */ /* 0x000fe20000000000 */
[----:B------:R-:W-:Y:S01]  /*6560*/  ISETP.LT.AND P4, PT, R134, UR11, !P0 ;  /* 0x0000000b86007c0c */ /* 0x000fe2000c781270 */
[----:B------:R-:W-:Y:S01]  /*6570*/  VIADD R146, R143, UR5 ;  /* 0x000000058f927c36 */ /* 0x000fe20008000000 */
[----:B------:R-:W1:Y:S01]  /*6580*/  LDCU UR6, c[0x0][0x39c] ;  /* 0x00007380ff0677ac */ /* 0x000e620008000800 */
[----:B------:R-:W-:Y:S01]  /*6590*/  VIADD R195, R0, 0x4 ;  /* 0x0000000400c37836 */ /* 0x000fe20000000000 */
[----:B------:R-:W-:Y:S01]  /*65a0*/  ISETP.LT.AND P1, PT, R132, UR11, !P0 ;  /* 0x0000000b84007c0c */ /* 0x000fe2000c721270 */
[----:B------:R-:W-:Y:S01]  /*65b0*/  VIADD R147, R146, UR5 ;  /* 0x0000000592937c36 */ /* 0x000fe20008000000 */
[----:B------:R-:W-:Y:S01]  /*65c0*/  IADD3 R132, P6, PT, R135, R2, RZ ;  /* 0x0000000287847210 */ /* 0x000fe20007fde0ff */
[----:B------:R-:W-:Y:S01]  /*65d0*/  VIADD R194, R0, 0x5 ;  /* 0x0000000500c27836 */ /* 0x000fe20000000000 */
[----:B------:R-:W2:Y:S01]  /*65e0*/  LDCU UR7, c[0x0][0x39c] ;  /* 0x00007380ff0777ac */ /* 0x000ea20008000800 */
[----:B------:R-:W-:Y:S01]  /*65f0*/  VIADD R149, R147, UR5 ;  /* 0x0000000593957c36 */ /* 0x000fe20008000000 */
[----:B------:R-:W3:Y:S02]  /*6600*/  @!P3 SYNCS.CCTL.IV [UR16+0x4000] ;  /* 0x00400000ff00b9b1 */ /* 0x000ee40008000010 */
[----:B---3--:R-:W-:Y:S01]  /*6610*/  BAR.SYNC.DEFER_BLOCKING 0x0 ;  /* 0x0000000000007b1d */ /* 0x008fe20000010000 */
[----:B------:R-:W-:-:S04]  /*6620*/  VIADD R150, R149, UR5 ;  /* 0x0000000595967c36 */ /* 0x000fc80008000000 */
[----:B------:R-:W-:Y:S01]  /*6630*/  VIADD R151, R150, UR5 ;  /* 0x0000000596977c36 */ /* 0x000fe20008000000 */
[----:B------:R-:W3:Y:S03]  /*6640*/  LDTM.x128 R4, tmem[UR12] ;  /* 0x0000000c000479ee */ /* 0x000ee600083c0000 */
[----:B------:R-:W-:-:S04]  /*6650*/  VIADD R155, R151, UR5 ;  /* 0x00000005979b7c36 */ /* 0x000fc80008000000 */
[----:B------:R-:W-:-:S04]  /*6660*/  VIADD R158, R155, UR5 ;  /* 0x000000059b9e7c36 */ /* 0x000fc80008000000 */
[----:B------:R-:W-:-:S04]  /*6670*/  VIADD R159, R158, UR5 ;  /* 0x000000059e9f7c36 */ /* 0x000fc80008000000 */
[----:B------:R-:W-:Y:S01]  /*6680*/  VIADD R161, R159, UR5 ;  /* 0x000000059fa17c36 */ /* 0x000fe20008000000 */
[----:B------:R-:W4:Y:S01]  /*6690*/  @!P3 SYNCS.CCTL.IV [UR16+0x4008] ;  /* 0x00400800ff00b9b1 */ /* 0x000f220008000010 */
[----:B------:R-:W-:Y:S02]  /*66a0*/  NOP ;  /* 0x0000000000007918 */ /* 0x000fe40000000000 */
[----:B------:R-:W-:-:S04]  /*66b0*/  VIADD R162, R161, UR5 ;  /* 0x00000005a1a27c36 */ /* 0x000fc80008000000 */
[----:B------:R-:W-:Y:S01]  /*66c0*/  VIADD R163, R162, UR5 ;  /* 0x00000005a2a37c36 */ /* 0x000fe20008000000 */
[----:B---3--:R-:W-:Y:S02]  /*66d0*/  F2FP.SATFINITE.E4M3.F32.PACK_AB_MERGE_C R193, R5, R4, RZ ;  /* 0x0000000405c1723e */ /* 0x008fe400048070ff */
[----:B------:R-:W-:Y:S01]  /*66e0*/  IADD3 R4, P5, PT, R133, R2, RZ ;  /* 0x0000000285047210 */ /* 0x000fe20007fbe0ff */
[----:B------:R-:W-:Y:S01]  /*66f0*/  VIADD R167, R163, UR5 ;  /* 0x00000005a3a77c36 */ /* 0x000fe20008000000 */
[----:B------:R-:W-:Y:S01]  /*6700*/  F2FP.SATFINITE.E4M3.F32.PACK_AB_MERGE_C R7, R7, R6, RZ ;  /* 0x000000060707723e */ /* 0x000fe200048070ff */
[----:B------:R-:W-:Y:S01]  /*6710*/  VIADD R6, R0, 0x6 ;  /* 0x0000000600067836 */ /* 0x000fe20000000000 */
[-C--:B------:R-:W-:Y:S01]  /*6720*/  LEA.HI.X.SX32 R5, R133, R3.reuse, 0x1, P5 ;  /* 0x0000000385057211 */ /* 0x080fe200028f0eff */
[----:B------:R-:W-:Y:S01]  /*6730*/  VIADD R170, R167, UR5 ;  /* 0x00000005a7aa7c36 */ /* 0x000fe20008000000 */
[-C--:B------:R-:W-:Y:S02]  /*6740*/  IADD3 R134, P5, PT, R137, R2.reuse, RZ ;  /* 0x0000000289867210 */ /* 0x080fe40007fbe0ff */
[----:B------:R-:W-:Y:S01]  /*6750*/  LEA.HI.X.SX32 R133, R135, R3, 0x1, P6 ;  /* 0x0000000387857211 */ /* 0x000fe200030f0eff */
[----:B------:R-:W-:Y:S01]  /*6760*/  VIADD R171, R170, UR5 ;  /* 0x00000005aaab7c36 */ /* 0x000fe20008000000 */
[----:B------:R-:W-:-:S02]  /*6770*/  IADD3 R136, P6, PT, R139, R2, RZ ;  /* 0x000000028b887210 */ /* 0x000fc40007fde0ff */
[-C--:B------:R-:W-:Y:S01]  /*6780*/  LEA.HI.X.SX32 R135, R137, R3.reuse, 0x1, P5 ;  /* 0x0000000389877211 */ /* 0x080fe200028f0eff */
[----:B------:R-:W-:Y:S01]  /*6790*/  VIADD R173, R171, UR5 ;  /* 0x00000005abad7c36 */ /* 0x000fe20008000000 */
[CC--:B------:R-:W-:Y:S02]  /*67a0*/  IADD3 R138, P5, PT, R140.reuse, R2.reuse, RZ ;  /* 0x000000028c8a7210 */ /* 0x0c0fe40007fbe0ff */
[-C--:B------:R-:W-:Y:S01]  /*67b0*/  LEA.HI.X.SX32 R137, R139, R3.reuse, 0x1, P6 ;  /* 0x000000038b897211 */ /* 0x080fe200030f0eff */
[----:B------:R-:W-:Y:S01]  /*67c0*/  VIADD R174, R173, UR5 ;  /* 0x00000005adae7c36 */ /* 0x000fe20008000000 */
[----:B------:R-:W-:Y:S02]  /*67d0*/  LEA.HI.X.SX32 R139, R140, R3, 0x1, P5 ;  /* 0x000000038c8b7211 */ /* 0x000fe400028f0eff */
[-C--:B------:R-:W-:Y:S01]  /*67e0*/  IADD3 R140, P3, PT, R141, R2.reuse, RZ ;  /* 0x000000028d8c7210 */ /* 0x080fe20007f7e0ff */
[----:B------:R-:W-:Y:S01]  /*67f0*/  VIADD R175, R174, UR5 ;  /* 0x00000005aeaf7c36 */ /* 0x000fe20008000000 */
[----:B------:R-:W-:-:S02]  /*6800*/  IADD3 R144, P5, PT, R143, R2, RZ ;  /* 0x000000028f907210 */ /* 0x000fc40007fbe0ff */
[CC--:B------:R-:W-:Y:S01]  /*6810*/  IADD3 R142, P6, PT, R146.reuse, R2.reuse, RZ ;  /* 0x00000002928e7210 */ /* 0x0c0fe20007fde0ff */
[----:B------:R-:W-:Y:S01]  /*6820*/  VIADD R179, R175, UR5 ;  /* 0x00000005afb37c36 */ /* 0x000fe20008000000 */
[-C--:B------:R-:W-:Y:S02]  /*6830*/  LEA.HI.X.SX32 R141, R141, R3.reuse, 0x1, P3 ;  /* 0x000000038d8d7211 */ /* 0x080fe400018f0eff */
[-C--:B------:R-:W-:Y:S01]  /*6840*/  LEA.HI.X.SX32 R145, R143, R3.reuse, 0x1, P5 ;  /* 0x000000038f917211 */ /* 0x080fe200028f0eff */
[----:B------:R-:W-:Y:S01]  /*6850*/  VIADD R182, R179, UR5 ;  /* 0x00000005b3b67c36 */ /* 0x000fe20008000000 */
[----:B------:R-:W-:Y:S02]  /*6860*/  LEA.HI.X.SX32 R143, R146, R3, 0x1, P6 ;  /* 0x00000003928f7211 */ /* 0x000fe400030f0eff */
[-C--:B------:R-:W-:Y:S01]  /*6870*/  IADD3 R152, P3, PT, R147, R2.reuse, RZ ;  /* 0x0000000293987210 */ /* 0x080fe20007f7e0ff */
[----:B------:R-:W-:Y:S01]  /*6880*/  VIADD R183, R182, UR5 ;  /* 0x00000005b6b77c36 */ /* 0x000fe20008000000 */
[----:B------:R-:W-:-:S02]  /*6890*/  IADD3 R148, P5, PT, R149, R2, RZ ;  /* 0x0000000295947210 */ /* 0x000fc40007fbe0ff */
[-C--:B------:R-:W-:Y:S01]  /*68a0*/  IADD3 R146, P6, PT, R150, R2.reuse, RZ ;  /* 0x0000000296927210 */ /* 0x080fe20007fde0ff */
        /* <DEDUP_REMOVED lines=11> */
[-C--:B------:R-:W-:Y:S02]  /*6960*/  LEA.HI.X.SX32 R155, R155, R3.reuse, 0x1, P5 ;  /* 0x000000039b9b7211 */ /* 0x080fe400028f0eff */
[----:B------:R-:W-:Y:S02]  /*6970*/  LEA.HI.X.SX32 R151, R158, R3, 0x1, P6 ;  /* 0x000000039e977211 */ /* 0x000fe400030f0eff */
[-C--:B------:R-:W-:Y:S02]  /*6980*/  IADD3 R164, P3, PT, R159, R2.reuse, RZ ;  /* 0x000000029fa47210 */ /* 0x080fe40007f7e0ff */
[----:B------:R-:W-:-:S02]  /*6990*/  IADD3 R160, P5, PT, R161, R2, RZ ;  /* 0x00000002a1a07210 */ /* 0x000fc40007fbe0ff */
[CC--:B------:R-:W-:Y:S02]  /*69a0*/  IADD3 R158, P6, PT, R162.reuse, R2.reuse, RZ ;  /* 0x00000002a29e7210 */ /* 0x0c0fe40007fde0ff */
        /* <DEDUP_REMOVED lines=23> */
[----:B------:R-:W-:Y:S02]  /*6b20*/  ISETP.LT.AND P6, PT, R0, UR11, !P0 ;  /* 0x0000000b00007c0c */ /* 0x000fe4000c7c1270 */
[-C--:B------:R-:W-:Y:S02]  /*6b30*/  LEA.HI.X.SX32 R185, R183, R3.reuse, 0x1, P3 ;  /* 0x00000003b7b97211 */ /* 0x080fe400018f0eff */
[-C--:B------:R-:W-:Y:S02]  /*6b40*/  LEA.HI.X.SX32 R183, R186, R3.reuse, 0x1, P5 ;  /* 0x00000003bab77211 */ /* 0x080fe400028f0eff */
[-C--:B------:R-:W-:Y:S02]  /*6b50*/  IADD3 R188, P5, PT, R189, R2.reuse, RZ ;  /* 0x00000002bdbc7210 */ /* 0x080fe40007fbe0ff */
[----:B------:R-:W-:Y:S02]  /*6b60*/  IADD3 R190, P3, PT, R187, R2, RZ ;  /* 0x00000002bbbe7210 */ /* 0x000fe40007f7e0ff */
[----:B------:R-:W-:-:S02]  /*6b70*/  LEA.HI.X.SX32 R189, R189, R3, 0x1, P5 ;  /* 0x00000003bdbd7211 */ /* 0x000fc400028f0eff */
[-C--:B------:R-:W-:Y:S01]  /*6b80*/  LEA.HI.X.SX32 R191, R187, R3.reuse, 0x1, P3 ;  /* 0x00000003bbbf7211 */ /* 0x080fe200018f0eff */
[----:B------:R3:W-:Y:S01]  /*6b90*/  @P6 STG.E.U8 desc[UR18][R4.64], R193 ;  /* 0x000000c104006986 */ /* 0x0007e2000c101112 */
[----:B------:R-:W-:Y:S02]  /*6ba0*/  ISETP.LT.AND P5, PT, R195, UR11, !P0 ;  /* 0x0000000bc3007c0c */ /* 0x000fe4000c7a1270 */
[C---:B------:R-:W-:Y:S02]  /*6bb0*/  IADD3 R186, P3, PT, R192.reuse, R2, RZ ;  /* 0x00000002c0ba7210 */ /* 0x040fe40007f7e0ff */
[----:B------:R-:W-:Y:S02]  /*6bc0*/  PRMT R195, R193, 0x9910, RZ ;  /* 0x00009910c1c37816 */ /* 0x000fe400000000ff */
[C---:B------:R-:W-:Y:S01]  /*6bd0*/  LEA.HI.X.SX32 R187, R192.reuse, R3, 0x1, P3 ;  /* 0x00000003c0bb7211 */ /* 0x040fe200018f0eff */
[----:B------:R-:W-:Y:S01]  /*6be0*/  VIADD R192, R192, UR5 ;  /* 0x00000005c0c07c36 */ /* 0x000fe20008000000 */
[----:B------:R-:W-:-:S02]  /*6bf0*/  SHF.R.S32.HI R195, RZ, 0x8, R195 ;  /* 0x00000008ffc37819 */ /* 0x000fc400000114c3 */
[----:B------:R-:W-:Y:S01]  /*6c00*/  ISETP.LT.AND P6, PT, R6, UR11, !P0 ;  /* 0x0000000b06007c0c */ /* 0x000fe2000c7c1270 */
[----:B------:R-:W-:Y:S01]  /*6c10*/  VIADD R6, R0, 0x7 ;  /* 0x0000000700067836 */ /* 0x000fe20000000000 */
[----:B------:R-:W-:Y:S01]  /*6c20*/  ISETP.LT.AND P3, PT, R194, UR11, !P0 ;  /* 0x0000000bc2007c0c */ /* 0x000fe2000c761270 */
[----:B------:R-:W-:Y:S01]  /*6c30*/  @P2 STG.E.U8 desc[UR18][R132.64], R195 ;  /* 0x000000c384002986 */ /* 0x000fe2000c101112 */
[----:B------:R-:W-:Y:S01]  /*6c40*/  PRMT R194, R7, 0x9910, RZ ;  /* 0x0000991007c27816 */ /* 0x000fe200000000ff */
[----:B---3--:R-:W-:Y:S01]  /*6c50*/  VIADD R4, R0, 0x9 ;  /* 0x0000000900047836 */ /* 0x008fe20000000000 */
[----:B------:R-:W-:Y:S01]  /*6c60*/  ISETP.LT.AND P2, PT, R6, UR11, !P0 ;  /* 0x0000000b06007c0c */ /* 0x000fe2000c741270 */
[----:B------:R3:W-:Y:S01]  /*6c70*/  @P4 STG.E.U8 desc[UR18][R134.64], R7 ;  /* 0x0000000786004986 */ /* 0x0007e2000c101112 */
[----:B------:R-:W-:Y:S01]  /*6c80*/  F2FP.SATFINITE.E4M3.F32.PACK_AB_MERGE_C R9, R9, R8, RZ ;  /* 0x000000080909723e */ /* 0x000fe200048070ff */
[----:B------:R-:W-:Y:S01]  /*6c90*/  IMAD.MOV.U32 R6, RZ, RZ, R194 ;  /* 0x000000ffff067224 */ /* 0x000fe200078e00c2 */
[----:B------:R-:W-:Y:S01]  /*6ca0*/  F2FP.SATFINITE.E4M3.F32.PACK_AB_MERGE_C R11, R11, R10, RZ ;  /* 0x0000000a0b0b723e */ /* 0x000fe200048070ff */
[----:B------:R-:W-:Y:S01]  /*6cb0*/  VIADD R8, R0, 0x8 ;  /* 0x0000000800087836 */ /* 0x000fe20000000000 */
[----:B------:R-:W-:-:S02]  /*6cc0*/  F2FP.SATFINITE.E4M3.F32.PACK_AB_MERGE_C R13, R13, R12, RZ ;  /* 0x0000000c0d0d723e */ /* 0x000fc400048070ff */
[----:B------:R-:W-:Y:S02]  /*6cd0*/  SHF.R.S32.HI R5, RZ, 0x8, R6 ;  /* 0x00000008ff057819 */ /* 0x000fe40000011406 */
[----:B------:R-:W-:Y:S02]  /*6ce0*/  PRMT R6, R9, 0x9910, RZ ;  /* 0x0000991009067816 */ /* 0x000fe400000000ff */
[----:B------:R-:W-:Y:S01]  /*6cf0*/  ISETP.LT.AND P4, PT, R8, UR11, !P0 ;  /* 0x0000000b08007c0c */ /* 0x000fe2000c781270 */
[----:B------:R5:W-:Y:S01]  /*6d00*/  @P1 STG.E.U8 desc[UR18][R136.64], R5 ;  /* 0x0000000588001986 */ /* 0x000be2000c101112 */
[----:B------:R-:W-:Y:S01]  /*6d10*/  ISETP.LT.AND P1, PT, R4, UR11, !P0 ;  /* 0x0000000b04007c0c */ /* 0x000fe2000c721270 */
[----:B------:R-:W-:Y:S01]  /*6d20*/  IMAD.MOV.U32 R4, RZ, RZ, R6 ;  /* 0x000000ffff047224 */ /* 0x000fe200078e0006 */
[----:B------:R-:W-:Y:S01]  /*6d30*/  F2FP.SATFINITE.E4M3.F32.PACK_AB_MERGE_C R15, R15, R14, RZ ;  /* 0x0000000e0f0f723e */ /* 0x000fe200048070ff */
[C---:B------:R-:W-:Y:S01]  /*6d40*/  VIADD R6, R0.reuse, 0xa ;  /* 0x0000000a00067836 */ /* 0x040fe20000000000 */
[----:B------:R-:W-:Y:S01]  /*6d50*/  @P5 STG.E.U8 desc[UR18][R138.64], R9 ;  /* 0x000000098a005986 */ /* 0x000fe2000c101112 */
[----:B------:R-:W-:Y:S01]  /*6d60*/  F2FP.SATFINITE.E4M3.F32.PACK_AB_MERGE_C R17, R17, R16, RZ ;  /* 0x000000101111723e */ /* 0x000fe200048070ff */
[C---:B------:R-:W-:Y:S01]  /*6d70*/  VIADD R14, R0.reuse, 0x31 ;  /* 0x00000031000e7836 */ /* 0x040fe20000000000 */
[----:B---3--:R-:W-:Y:S01]  /*6d80*/  SHF.R.S32.HI R7, RZ, 0x8, R4 ;  /* 0x00000008ff077819 */ /* 0x008fe20000011404 */
[----:B------:R-:W-:Y:S01]  /*6d90*/  VIADD R4, R0, 0xb ;  /* 0x0000000b00047836 */ /* 0x000fe20000000000 */
[----:B------:R-:W-:-:S02]  /*6da0*/  ISETP.LT.AND P5, PT, R6, UR11, !P0 ;  /* 0x0000000b06007c0c */ /* 0x000fc4000c7a1270 */
[----:B------:R-:W-:Y:S01]  /*6db0*/  PRMT R6, R11, 0x9910, RZ ;  /* 0x000099100b067816 */ /* 0x000fe200000000ff */
[----:B------:R3:W-:Y:S01]  /*6dc0*/  @P3 STG.E.U8 desc[UR18][R140.64], R7 ;  /* 0x000000078c003986 */ /* 0x0007e2000c101112 */
[----:B------:R-:W-:Y:S01]  /*6dd0*/  ISETP.LT.AND P3, PT, R4, UR11, !P0 ;  /* 0x0000000b04007c0c */ /* 0x000fe2000c761270 */
[C---:B------:R-:W-:Y:S01]  /*6de0*/  VIADD R4, R0.reuse, 0xc ;  /* 0x0000000c00047836 */ /* 0x040fe20000000000 */
[----:B------:R-:W-:Y:S01]  /*6df0*/  F2FP.SATFINITE.E4M3.F32.PACK_AB_MERGE_C R19, R19, R18, RZ ;  /* 0x000000121313723e */ /* 0x000fe200048070ff */
[----:B-----5:R-:W-:Y:S01]  /*6e00*/  IMAD.MOV.U32 R5, RZ, RZ, R6 ;  /* 0x000000ffff057224 */ /* 0x020fe200078e0006 */
[----:B------:R-:W-:Y:S01]  /*6e10*/  @P6 STG.E.U8 desc[UR18][R144.64], R11 ;  /* 0x0000000b90006986 */ /* 0x000fe2000c101112 */
[----:B------:R-:W-:Y:S01]  /*6e20*/  PRMT R6, R13, 0x9910, RZ ;  /* 0x000099100d067816 */ /* 0x000fe200000000ff */
[----:B------:R-:W-:Y:S01]  /*6e30*/  VIADD R18, R0, 0x7e ;  /* 0x0000007e00127836 */ /* 0x000fe20000000000 */
[----:B------:R-:W-:Y:S01]  /*6e40*/  ISETP.LT.AND P6, PT, R4, UR11, !P0 ;  /* 0x0000000b04007c0c */ /* 0x000fe2000c7c1270 */
[----:B------:R-:W-:Y:S01]  /*6e50*/  VIADD R4, R0, 0xd ;  /* 0x0000000d00047836 */ /* 0x000fe20000000000 */
[----:B------:R-:W-:Y:S01]  /*6e60*/  SHF.R.S32.HI R5, RZ, 0x8, R5 ;  /* 0x00000008ff057819 */ /* 0x000fe20000011405 */
[----:B---3--:R-:W-:Y:S01]  /*6e70*/  IMAD.MOV.U32 R7, RZ, RZ, R6 ;  /* 0x000000ffff077224 */ /* 0x008fe200078e0006 */
[----:B------:R-:W-:-:S03]  /*6e80*/  PRMT R6, R15, 0x9910, RZ ;  /* 0x000099100f067816 */ /* 0x000fc600000000ff */
[----:B------:R3:W-:Y:S01]  /*6e90*/  @P2 STG.E.U8 desc[UR18][R142.64], R5 ;  /* 0x000000058e002986 */ /* 0x0007e2000c101112 */
[----:B------:R-:W-:Y:S01]  /*6ea0*/  ISETP.LT.AND P2, PT, R4, UR11, !P0 ;  /* 0x0000000b04007c0c */ /* 0x000fe2000c741270 */
[----:B------:R-:W-:Y:S01]  /*6eb0*/  VIADD R4, R0, 0xe ;  /* 0x0000000e00047836 */ /* 0x000fe20000000000 */
[----:B------:R-:W-:Y:S01]  /*6ec0*/  SHF.R.S32.HI R7, RZ, 0x8, R7 ;  /* 0x00000008ff077819 */ /* 0x000fe20000011407 */
[----:B------:R5:W-:Y:S01]  /*6ed0*/  @P4 STG.E.U8 desc[UR18][R152.64], R13 ;  /* 0x0000000d98004986 */ /* 0x000be2000c101112 */
[----:B------:R-:W-:Y:S02]  /*6ee0*/  F2FP.SATFINITE.E4M3.F32.PACK_AB_MERGE_C R21, R21, R20, RZ ;  /* 0x000000141515723e */ /* 0x000fe400048070ff */
[----:B------:R-:W-:Y:S01]  /*6ef0*/  ISETP.LT.AND P4, PT, R4, UR11, !P0 ;  /* 0x0000000b04007c0c */ /* 0x000fe2000c781270 */
[----:B------:R-:W-:Y:S01]  /*6f00*/  VIADD R4, R0, 0xf ;  /* 0x0000000f00047836 */ /* 0x000fe20000000000 */
[----:B------:R0:W-:Y:S01]  /*6f10*/  @P1 STG.E.U8 desc[UR18][R148.64], R7 ;  /* 0x0000000794001986 */ /* 0x0001e2000c101112 */
[----:B------:R-:W-:Y:S01]  /*6f20*/  F2FP.SATFINITE.E4M3.F32.PACK_AB_MERGE_C R23, R23, R22, RZ ;  /* 0x000000161717723e */ /* 0x000fe200048070ff */
[----:B---3--:R-:W-:-:S02]  /*6f30*/  IMAD.MOV.U32 R5, RZ, RZ, R6 ;  /* 0x000000ffff057224 */ /* 0x008fc400078e0006 */
[----:B------:R-:W-:Y:S01]  /*6f40*/  ISETP.LT.AND P1, PT, R4, UR11, !P0 ;  /* 0x0000000b04007c0c */ /* 0x000fe2000c721270 */
[C---:B------:R-:W-:Y:S01]  /*6f50*/  VIADD R4, R0.reuse, 0x10 ;  /* 0x0000001000047836 */ /* 0x040fe20000000000 */
[----:B------:R-:W-:Y:S01]  /*6f60*/  @P5 STG.E.U8 desc[UR18][R146.64], R15 ;  /* 0x0000000f92005986 */ /* 0x000fe2000c101112 */
[----:B------:R-:W-:Y:S01]  /*6f70*/  F2FP.SATFINITE.E4M3.F32.PACK_AB_MERGE_C R25, R25, R24, RZ ;  /* 0x000000181919723e */ /* 0x000fe200048070ff */
[C---:B------:R-:W-:Y:S01]  /*6f80*/  VIADD R6, R0.reuse, 0x24 ;  /* 0x0000002400067836 */ /* 0x040fe20000000000 */
[----:B------:R-:W-:Y:S01]  /*6f90*/  SHF.R.S32.HI R5, RZ, 0x8, R5 ;  /* 0x00000008ff057819 */ /* 0x000fe20000011405 */
[----:B-----5:R-:W-:Y:S01]  /*6fa0*/  VIADD R13, R0, 0x25 ;  /* 0x00000025000d7836 */ /* 0x020fe20000000000 */
[----:B------:R-:W-:Y:S01]  /*6fb0*/  ISETP.LT.AND P5, PT, R4, UR11, !P0 ;  /* 0x0000000b04007c0c */ /* 0x000fe2000c7a1270 */
[----:B------:R-:W-:Y:S01]  /*6fc0*/  VIADD R4, R0, 0x11 ;  /* 0x0000001100047836 */ /* 0x000fe20000000000 */
[----:B0-----:R-:W-:Y:S01]  /*6fd0*/  PRMT R7, R17, 0x9910, RZ ;  /* 0x0000991011077816 */ /* 0x001fe200000000ff */
[----:B------:R0:W-:Y:S01]  /*6fe0*/  @P3 STG.E.U8 desc[UR18][R156.64], R5 ;  /* 0x000000059c003986 */ /* 0x0001e2000c101112 */
[----:B------:R-:W-:-:S02]  /*6ff0*/  F2FP.SATFINITE.E4M3.F32.PACK_AB_MERGE_C R27, R27, R26, RZ ;  /* 0x0000001a1b1b723e */ /* 0x000fc400048070ff */
[----:B------:R-:W-:Y:S01]  /*7000*/  ISETP.LT.AND P3, PT, R4, UR11, !P0 ;  /* 0x0000000b04007c0c */ /* 0x000fe2000c761270 */
[----:B------:R-:W-:Y:S01]  /*7010*/  VIADD R4, R0, 0x12 ;  /* 0x0000001200047836 */ /* 0x000fe20000000000 */
[----:B------:R-:W-:Y:S01]  /*7020*/  @P6 STG.E.U8 desc[UR18][R154.64], R17 ;  /* 0x000000119a006986 */ /* 0x000fe2000c101112 */
[----:B------:R-:W-:Y:S02]  /*7030*/  SHF.R.S32.HI R7, RZ, 0x8, R7 ;  /* 0x00000008ff077819 */ /* 0x000fe40000011407 */
[----:B------:R-:W-:Y:S02]  /*7040*/  F2FP.SATFINITE.E4M3.F32.PACK_AB_MERGE_C R29, R29, R28, RZ ;  /* 0x0000001c1d1d723e */ /* 0x000fe400048070ff */
[----:B------:R-:W-:Y:S01]  /*7050*/  ISETP.LT.AND P6, PT, R4, UR4, !P0 ;  /* 0x0000000404007c0c */ /* 0x000fe2000c7c1270 */
[----:B------:R-:W3:Y:S01]  /*7060*/  LDCU UR4, c[0x0][0x39c] ;  /* 0x00007380ff0477ac */ /* 0x000ee20008000800 */
[----:B------:R-:W-:Y:S01]  /*7070*/  VIADD R4, R0, 0x13 ;  /* 0x0000001300047836 */ /* 0x000fe20000000000 */
[----:B------:R5:W-:Y:S01]  /*7080*/  @P2 STG.E.U8 desc[UR18][R150.64], R7 ;  /* 0x0000000796002986 */ /* 0x000be2000c101112 */
[----:B0-----:R-:W-:-:S02]  /*7090*/  PRMT R5, R19, 0x9910, RZ ;  /* 0x0000991013057816 */ /* 0x001fc400000000ff */
[----:B------:R-:W-:Y:S01]  /*70a0*/  F2FP.SATFINITE.E4M3.F32.PACK_AB_MERGE_C R31, R31, R30, RZ ;  /* 0x0000001e1f1f723e */ /* 0x000fe200048070ff */
[----:B------:R-:W-:Y:S01]  /*70b0*/  @P4 STG.E.U8 desc[UR18][R164.64], R19 ;  /* 0x00000013a4004986 */ /* 0x000fe2000c101112 */
[----:B-1----:R-:W-:Y:S01]  /*70c0*/  ISETP.LT.AND P2, PT, R4, UR6, !P0 ;  /* 0x0000000604007c0c */ /* 0x002fe2000c741270 */
[----:B------:R-:W0:Y:S01]  /*70d0*/  LDCU UR6, c[0x0][0x39c] ;  /* 0x00007380ff0677ac */ /* 0x000e220008000800 */
[----:B------:R-:W-:Y:S01]  /*70e0*/  VIADD R4, R0, 0x14 ;  /* 0x0000001400047836 */ /* 0x000fe20000000000 */
[----:B------:R-:W-:Y:S02]  /*70f0*/  SHF.R.S32.HI R5, RZ, 0x8, R5 ;  /* 0x00000008ff057819 */ /* 0x000fe40000011405 */
[----:B------:R-:W-:Y:S02]  /*7100*/  F2FP.SATFINITE.E4M3.F32.PACK_AB_MERGE_C R33, R33, R32, RZ ;  /* 0x000000202121723e */ /* 0x000fe400048070ff */
[----:B--2---:R-:W-:Y:S01]  /*7110*/  ISETP.LT.AND P4, PT, R4, UR7, !P0 ;  /* 0x0000000704007c0c */ /* 0x004fe2000c781270 */
[----:B------:R-:W1:Y:S01]  /*7120*/  LDCU UR7, c[0x0][0x39c] ;  /* 0x00007380ff0777ac */ /* 0x000e620008000800 */
[----:B------:R-:W-:Y:S01]  /*7130*/  VIADD R4, R0, 0x15 ;  /* 0x0000001500047836 */ /* 0x000fe20000000000 */
[----:B------:R2:W-:Y:S01]  /*7140*/  @P1 STG.E.U8 desc[UR18][R160.64], R5 ;  /* 0x00000005a0001986 */ /* 0x0005e2000c101112 */
[----:B-----5:R-:W-:-:S02]  /*7150*/  PRMT R7, R21, 0x9910, RZ ;  /* 0x0000991015077816 */ /* 0x020fc400000000ff */
[----:B------:R-:W-:Y:S01]  /*7160*/  F2FP.SATFINITE.E4M3.F32.PACK_AB_MERGE_C R35, R35, R34, RZ ;  /* 0x000000222323723e */ /* 0x000fe200048070ff */
[----:B------:R-:W-:Y:S01]  /*7170*/  @P5 STG.E.U8 desc[UR18][R158.64], R21 ;  /* 0x000000159e005986 */ /* 0x000fe2000c101112 */
[----:B---3--:R-:W-:Y:S01]  /*7180*/  ISETP.LT.AND P1, PT, R4, UR4, !P0 ;  /* 0x0000000404007c0c */ /* 0x008fe2000c721270 */
[----:B------:R-:W3:Y:S01]  /*7190*/  LDCU UR4, c[0x0][0x39c] ;  /* 0x00007380ff0477ac */ /* 0x000ee20008000800 */
[----:B------:R-:W-:Y:S01]  /*71a0*/  VIADD R4, R0, 0x16 ;  /* 0x0000001600047836 */ /* 0x000fe20000000000 */
[----:B------:R-:W-:Y:S02]  /*71b0*/  SHF.R.S32.HI R7, RZ, 0x8, R7 ;  /* 0x00000008ff077819 */ /* 0x000fe40000011407 */
[----:B------:R-:W-:Y:S02]  /*71c0*/  PRMT R11, R35, 0x9910, RZ ;  /* 0x00009910230b7816 */ /* 0x000fe400000000ff */
[----:B0-----:R-:W-:Y:S01]  /*71d0*/  ISETP.LT.AND P5, PT, R4, UR6, !P0 ;  /* 0x0000000604007c0c */ /* 0x001fe2000c7a1270 */
[----:B------:R-:W0:Y:S01]  /*71e0*/  LDCU UR6, c[0x0][0x39c] ;  /* 0x00007380ff0677ac */ /* 0x000e220008000800 */
[----:B------:R-:W-:Y:S01]  /*71f0*/  VIADD R4, R0, 0x17 ;  /* 0x0000001700047836 */ /* 0x000fe20000000000 */
[----:B------:R5:W-:Y:S01]  /*7200*/  @P3 STG.E.U8 desc[UR18][R168.64], R7 ;  /* 0x00000007a8003986 */ /* 0x000be2000c101112 */
[----:B--2---:R-:W-:-:S02]  /*7210*/  PRMT R5, R23, 0x9910, RZ ;  /* 0x0000991017057816 */ /* 0x004fc400000000ff */
[----:B------:R-:W-:Y:S01]  /*7220*/  SHF.R.S32.HI R11, RZ, 0x8, R11 ;  /* 0x00000008ff0b7819 */ /* 0x000fe2000001140b */
[----:B------:R-:W-:Y:S01]  /*7230*/  @P6 STG.E.U8 desc[UR18][R166.64], R23 ;  /* 0x00000017a6006986 */ /* 0x000fe2000c101112 */
[----:B-1----:R-:W-:Y:S01]  /*7240*/  ISETP.LT.AND P3, PT, R4, UR7, !P0 ;  /* 0x0000000704007c0c */ /* 0x002fe2000c761270 */
[----:B------:R-:W1:Y:S01]  /*7250*/  LDCU UR7, c[0x0][0x39c] ;  /* 0x00007380ff0777ac */ /* 0x000e620008000800 */
[----:B------:R-:W-:Y:S01]  /*7260*/  VIADD R4, R0, 0x18 ;  /* 0x0000001800047836 */ /* 0x000fe20000000000 */
[----:B------:R-:W-:Y:S02]  /*7270*/  SHF.R.S32.HI R5, RZ, 0x8, R5 ;  /* 0x00000008ff057819 */ /* 0x000fe40000011405 */
[----:B------:R-:W-:Y:S02]  /*7280*/  F2FP.SATFINITE.E4M3.F32.PACK_AB_MERGE_C R37, R37, R36, RZ ;  /* 0x000000242525723e */ /* 0x000fe400048070ff */
[----:B---3--:R-:W-:Y:S01]  /*7290*/  ISETP.LT.AND P6, PT, R4, UR4, !P0 ;  /* 0x0000000404007c0c */ /* 0x008fe2000c7c1270 */
[----:B------:R-:W2:Y:S01]  /*72a0*/  LDCU UR4, c[0x0][0x39c] ;  /* 0x00007380ff0477ac */ /* 0x000ea20008000800 */
[----:B------:R-:W-:Y:S01]  /*72b0*/  VIADD R4, R0, 0x19 ;  /* 0x0000001900047836 */ /* 0x000fe20000000000 */
[----:B------:R3:W-:Y:S01]  /*72c0*/  @P2 STG.E.U8 desc[UR18][R162.64], R5 ;  /* 0x00000005a2002986 */ /* 0x0007e2000c101112 */
[----:B-----5:R-:W-:-:S02]  /*72d0*/  PRMT R7, R25, 0x9910, RZ ;  /* 0x0000991019077816 */ /* 0x020fc400000000ff */
[----:B------:R-:W-:Y:S01]  /*72e0*/  PRMT R12, R37, 0x9910, RZ ;  /* 0x00009910250c7816 */ /* 0x000fe200000000ff */
[----:B------:R-:W-:Y:S01]  /*72f0*/  @P4 STG.E.U8 desc[UR18][R176.64], R25 ;  /* 0x00000019b0004986 */ /* 0x000fe2000c101112 */
[----:B0-----:R-:W-:Y:S01]  /*7300*/  ISETP.LT.AND P2, PT, R4, UR6, !P0 ;  /* 0x0000000604007c0c */ /* 0x001fe2000c741270 */
[----:B------:R-:W0:Y:S01]  /*7310*/  LDCU UR6, c[0x0][0x39c] ;  /* 0x00007380ff0677ac */ /* 0x000e220008000800 */
[----:B------:R-:W-:Y:S01]  /*7320*/  VIADD R4, R0, 0x1a ;  /* 0x0000001a00047836 */ /* 0x000fe20000000000 */
[----:B------:R-:W-:Y:S02]  /*7330*/  SHF.R.S32.HI R7, RZ, 0x8, R7 ;  /* 0x00000008ff077819 */ /* 0x000fe40000011407 */
[----:B------:R-:W-:Y:S02]  /*7340*/  F2FP.SATFINITE.E4M3.F32.PACK_AB_MERGE_C R39, R39, R38, RZ ;  /* 0x000000262727723e */ /* 0x000fe400048070ff */
[----:B-1----:R-:W-:Y:S01]  /*7350*/  ISETP.LT.AND P4, PT, R4, UR7, !P0 ;  /* 0x0000000704007c0c */ /* 0x002fe2000c781270 */
[----:B------:R-:W1:Y:S01]  /*7360*/  LDCU UR7, c[0x0][0x39c] ;  /* 0x00007380ff0777ac */ /* 0x000e620008000800 */
[----:B------:R-:W-:Y:S01]  /*7370*/  VIADD R4, R0, 0x1b ;  /* 0x0000001b00047836 */ /* 0x000fe20000000000 */
[----:B------:R5:W-:Y:S01]  /*7380*/  @P1 STG.E.U8 desc[UR18][R172.64], R7 ;  /* 0x00000007ac001986 */ /* 0x000be2000c101112 */
[----:B---3--:R-:W-:-:S02]  /*7390*/  PRMT R5, R27, 0x9910, RZ ;  /* 0x000099101b057816 */ /* 0x008fc400000000ff */
[----:B------:R-:W-:Y:S01]  /*73a0*/  F2FP.SATFINITE.E4M3.F32.PACK_AB_MERGE_C R41, R41, R40, RZ ;  /* 0x000000282929723e */ /* 0x000fe200048070ff */
[----:B------:R-:W-:Y:S01]  /*73b0*/  @P5 STG.E.U8 desc[UR18][R170.64], R27 ;  /* 0x0000001baa005986 */ /* 0x000fe2000c101112 */
[----:B--2---:R-:W-:Y:S01]  /*73c0*/  ISETP.LT.AND P1, PT, R4, UR4, !P0 ;  /* 0x0000000404007c0c */ /* 0x004fe2000c721270 */
[----:B------:R-:W2:Y:S01]  /*73d0*/  LDCU UR4, c[0x0][0x39c] ;  /* 0x00007380ff0477ac */ /* 0x000ea20008000800 */
[----:B------:R-:W-:Y:S01]  /*73e0*/  VIADD R4, R0, 0x1c ;  /* 0x0000001c00047836 */ /* 0x000fe20000000000 */
[----:B------:R-:W-:Y:S02]  /*73f0*/  SHF.R.S32.HI R5, RZ, 0x8, R5 ;  /* 0x00000008ff057819 */ /* 0x000fe40000011405 */
[----:B------:R-:W-:Y:S02]  /*7400*/  F2FP.SATFINITE.E4M3.F32.PACK_AB_MERGE_C R43, R43, R42, RZ ;  /* 0x0000002a2b2b723e */ /* 0x000fe400048070ff */
[----:B0-----:R-:W-:Y:S01]  /*7410*/  ISETP.LT.AND P5, PT, R4, UR6, !P0 ;  /* 0x0000000604007c0c */ /* 0x001fe2000c7a1270 */
[----:B------:R-:W0:Y:S01]  /*7420*/  LDCU UR6, c[0x0][0x39c] ;  /* 0x00007380ff0677ac */ /* 0x000e220008000800 */
[----:B------:R-:W-:Y:S01]  /*7430*/  VIADD R4, R0, 0x1d ;  /* 0x0000001d00047836 */ /* 0x000fe20000000000 */
[----:B------:R3:W-:Y:S01]  /*7440*/  @P3 STG.E.U8 desc[UR18][R180.64], R5 ;  /* 0x00000005b4003986 */ /* 0x0007e2000c101112 */
[----:B-----5:R-:W-:-:S02]  /*7450*/  PRMT R7, R29, 0x9910, RZ ;  /* 0x000099101d077816 */ /* 0x020fc400000000ff */
[----:B------:R-:W-:Y:S01]  /*7460*/  F2FP.SATFINITE.E4M3.F32.PACK_AB_MERGE_C R45, R45, R44, RZ ;  /* 0x0000002c2d2d723e */ /* 0x000fe200048070ff */
[----:B------:R-:W-:Y:S01]  /*7470*/  @P6 STG.E.U8 desc[UR18][R178.64], R29 ;  /* 0x0000001db2006986 */ /* 0x000fe2000c101112 */
[----:B-1----:R-:W-:Y:S01]  /*7480*/  ISETP.LT.AND P3, PT, R4, UR7, !P0 ;  /* 0x0000000704007c0c */ /* 0x002fe2000c761270 */
[----:B------:R-:W1:Y:S01]  /*7490*/  LDCU UR7, c[0x0][0x39c] ;  /* 0x00007380ff0777ac */ /* 0x000e620008000800 */
[----:B------:R-:W-:Y:S01]  /*74a0*/  VIADD R4, R0, 0x1e ;  /* 0x0000001e00047836 */ /* 0x000fe20000000000 */
[----:B------:R-:W-:Y:S02]  /*74b0*/  SHF.R.S32.HI R7, RZ, 0x8, R7 ;  /* 0x00000008ff077819 */ /* 0x000fe40000011407 */
[----:B------:R-:W-:Y:S02]  /*74c0*/  F2FP.SATFINITE.E4M3.F32.PACK_AB_MERGE_C R47, R47, R46, RZ ;  /* 0x0000002e2f2f723e */ /* 0x000fe400048070ff */
[----:B--2---:R-:W-:Y:S01]  /*74d0*/  ISETP.LT.AND P6, PT, R4, UR4, !P0 ;  /* 0x0000000404007c0c */ /* 0x004fe2000c7c1270 */
[----:B------:R-:W2:Y:S01]  /*74e0*/  LDCU UR4, c[0x0][0x39c] ;  /* 0x00007380ff0477ac */ /* 0x000ea20008000800 */
[----:B------:R-:W-:Y:S01]  /*74f0*/  VIADD R4, R0, 0x1f ;  /* 0x0000001f00047836 */ /* 0x000fe20000000000 */
[----:B------:R5:W-:Y:S01]  /*7500*/  @P2 STG.E.U8 desc[UR18][R174.64], R7 ;  /* 0x00000007ae002986 */ /* 0x000be2000c101112 */
[----:B---3--:R-:W-:-:S02]  /*7510*/  PRMT R5, R31, 0x9910, RZ ;  /* 0x000099101f057816 */ /* 0x008fc400000000ff */
[----:B------:R-:W-:Y:S01]  /*7520*/  F2FP.SATFINITE.E4M3.F32.PACK_AB_MERGE_C R49, R49, R48, RZ ;  /* 0x000000303131723e */ /* 0x000fe200048070ff */
[----:B------:R-:W-:Y:S01]  /*7530*/  @P4 STG.E.U8 desc[UR18][R184.64], R31 ;  /* 0x0000001fb8004986 */ /* 0x000fe2000c101112 */
[----:B0-----:R-:W-:Y:S01]  /*7540*/  ISETP.LT.AND P2, PT, R4, UR6, !P0 ;  /* 0x0000000604007c0c */ /* 0x001fe2000c741270 */
[----:B------:R-:W-:Y:S01]  /*7550*/  VIADD R4, R0, 0x20 ;  /* 0x0000002000047836 */ /* 0x000fe20000000000 */
[----:B------:R-:W0:Y:S01]  /*7560*/  LDCU UR6, c[0x0][0x39c] ;  /* 0x00007380ff0677ac */ /* 0x000e220008000800 */
[----:B------:R-:W-:Y:S02]  /*7570*/  SHF.R.S32.HI R5, RZ, 0x8, R5 ;  /* 0x00000008ff057819 */ /* 0x000fe40000011405 */
[----:B------:R-:W-:Y:S02]  /*7580*/  F2FP.SATFINITE.E4M3.F32.PACK_AB_MERGE_C R51, R51, R50, RZ ;  /* 0x000000323333723e */ /* 0x000fe400048070ff */
[----:B-1----:R-:W-:Y:S01]  /*7590*/  ISETP.LT.AND P4, PT, R4, UR7, !P0 ;  /* 0x0000000704007c0c */ /* 0x002fe2000c781270 */
[----:B------:R-:W1:Y:S01]  /*75a0*/  LDCU UR7, c[0x0][0x39c] ;  /* 0x00007380ff0777ac */ /* 0x000e620008000800 */
[----:B------:R-:W-:Y:S01]  /*75b0*/  VIADD R4, R0, 0x21 ;  /* 0x0000002100047836 */ /* 0x000fe20000000000 */
[----:B------:R3:W-:Y:S01]  /*75c0*/  @P1 STG.E.U8 desc[UR18][R182.64], R5 ;  /* 0x00000005b6001986 */ /* 0x0007e2000c101112 */
[----:B-----5:R-:W-:-:S02]  /*75d0*/  PRMT R7, R33, 0x9910, RZ ;  /* 0x0000991021077816 */ /* 0x020fc400000000ff */
[----:B------:R-:W-:Y:S01]  /*75e0*/  F2FP.SATFINITE.E4M3.F32.PACK_AB_MERGE_C R53, R53, R52, RZ ;  /* 0x000000343535723e */ /* 0x000fe200048070ff */
[----:B------:R-:W-:Y:S01]  /*75f0*/  @P5 STG.E.U8 desc[UR18][R190.64], R33 ;  /* 0x00000021be005986 */ /* 0x000fe2000c101112 */
[----:B--2---:R-:W-:Y:S01]  /*7600*/  ISETP.LT.AND P1, PT, R4, UR4, !P0 ;  /* 0x0000000404007c0c */ /* 0x004fe2000c721270 */
[----:B------:R-:W2:Y:S01]  /*7610*/  LDCU UR4, c[0x0][0x39c] ;  /* 0x00007380ff0477ac */ /* 0x000ea20008000800 */
[C---:B------:R-:W-:Y:S01]  /*7620*/  VIADD R4, R0.reuse, 0x22 ;  /* 0x0000002200047836 */ /* 0x040fe20000000000 */
[----:B------:R-:W-:Y:S02]  /*7630*/  SHF.R.S32.HI R7, RZ, 0x8, R7 ;  /* 0x00000008ff077819 */ /* 0x000fe40000011407 */
[----:B------:R-:W-:Y:S01]  /*7640*/  F2FP.SATFINITE.E4M3.F32.PACK_AB_MERGE_C R55, R55, R54, RZ ;  /* 0x000000363737723e */ /* 0x000fe200048070ff */
[----:B---3--:R-:W-:Y:S01]  /*7650*/  VIADD R5, R0, 0x23 ;  /* 0x0000002300057836 */ /* 0x008fe20000000000 */
[----:B0-----:R-:W-:Y:S01]  /*7660*/  ISETP.LT.AND P5, PT, R4, UR6, !P0 ;  /* 0x0000000604007c0c */ /* 0x001fe2000c7a1270 */
[----:B------:R0:W-:Y:S01]  /*7670*/  @P3 STG.E.U8 desc[UR18][R188.64], R7 ;  /* 0x00000007bc003986 */ /* 0x0001e2000c101112 */
[C---:B------:R-:W-:Y:S01]  /*7680*/  IADD3 R4, P3, PT, R192.reuse, R2, RZ ;  /* 0x00000002c0047210 */ /* 0x040fe20007f7e0ff */
[----:B------:R-:W3:Y:S01]  /*7690*/  LDCU UR6, c[0x0][0x39c] ;  /* 0x00007380ff0677ac */ /* 0x000ee20008000800 */
[----:B------:R-:W-:Y:S01]  /*76a0*/  F2FP.SATFINITE.E4M3.F32.PACK_AB_MERGE_C R57, R57, R56, RZ ;  /* 0x000000383939723e */ /* 0x000fe200048070ff */
[----:B------:R-:W-:Y:S01]  /*76b0*/  @P6 STG.E.U8 desc[UR18][R186.64], R35 ;  /* 0x00000023ba006986 */ /* 0x000fe2000c101112 */
[----:B-1----:R-:W-:Y:S01]  /*76c0*/  ISETP.LT.AND P6, PT, R5, UR7, !P0 ;  /* 0x0000000705007c0c */ /* 0x002fe2000c7c1270 */
[----:B------:R-:W1:Y:S01]  /*76d0*/  LDCU UR7, c[0x0][0x39c] ;  /* 0x00007380ff0777ac */ /* 0x000e620008000800 */
[C---:B------:R-:W-:Y:S01]  /*76e0*/  LEA.HI.X.SX32 R5, R192.reuse, R3, 0x1, P3 ;  /* 0x00000003c0057211 */ /* 0x040fe200018f0eff */
[----:B------:R-:W-:Y:S01]  /*76f0*/  VIADD R192, R192, UR5 ;  /* 0x00000005c0c07c36 */ /* 0x000fe20008000000 */
[----:B------:R-:W-:-:S02]  /*7700*/  F2FP.SATFINITE.E4M3.F32.PACK_AB_MERGE_C R59, R59, R58, RZ ;  /* 0x0000003a3b3b723e */ /* 0x000fc400048070ff */
[----:B--2---:R-:W-:Y:S01]  /*7710*/  ISETP.LT.AND P3, PT, R6, UR4, !P0 ;  /* 0x0000000406007c0c */ /* 0x004fe2000c761270 */
[----:B------:R2:W-:Y:S01]  /*7720*/  @P2 STG.E.U8 desc[UR18][R4.64], R11 ;  /* 0x0000000b04002986 */ /* 0x0005e2000c101112 */
[----:B------:R-:W5:Y:S01]  /*7730*/  LDCU UR4, c[0x0][0x39c] ;  /* 0x00007380ff0477ac */ /* 0x000f620008000800 */
[C---:B------:R-:W-:Y:S01]  /*7740*/  IADD3 R6, P2, PT, R192.reuse, R2, RZ ;  /* 0x00000002c0067210 */ /* 0x040fe20007f5e0ff */
[C---:B------:R-:W-:Y:S01]  /*7750*/  VIADD R10, R192.reuse, UR5 ;  /* 0x00000005c00a7c36 */ /* 0x040fe20008000000 */
[----:B------:R-:W-:Y:S02]  /*7760*/  F2FP.SATFINITE.E4M3.F32.PACK_AB_MERGE_C R61, R61, R60, RZ ;  /* 0x0000003c3d3d723e */ /* 0x000fe400048070ff */
[-C--:B0-----:R-:W-:Y:S02]  /*7770*/  LEA.HI.X.SX32 R7, R192, R3.reuse, 0x1, P2 ;  /* 0x00000003c0077211 */ /* 0x081fe400010f0eff */
[C---:B------:R-:W-:Y:S02]  /*7780*/  IADD3 R8, P2, PT, R10.reuse, R2, RZ ;  /* 0x000000020a087210 */ /* 0x040fe40007f5e0ff */
[----:B------:R-:W-:Y:S01]  /*7790*/  F2FP.SATFINITE.E4M3.F32.PACK_AB_MERGE_C R63, R63, R62, RZ ;  /* 0x0000003e3f3f723e */ /* 0x000fe200048070ff */
[----:B------:R0:W-:Y:S01]  /*77a0*/  @P4 STG.E.U8 desc[UR18][R6.64], R37 ;  /* 0x0000002506004986 */ /* 0x0001e2000c101112 */
[C---:B------:R-:W-:Y:S01]  /*77b0*/  LEA.HI.X.SX32 R9, R10.reuse, R3, 0x1, P2 ;  /* 0x000000030a097211 */ /* 0x040fe200010f0eff */
[----:B------:R-:W-:Y:S01]  /*77c0*/  VIADD R10, R10, UR5 ;  /* 0x000000050a0a7c36 */ /* 0x000fe20008000000 */
[----:B--2---:R-:W-:Y:S01]  /*77d0*/  SHF.R.S32.HI R11, RZ, 0x8, R12 ;  /* 0x00000008ff0b7819 */ /* 0x004fe2000001140c */
[C---:B------:R-:W-:Y:S01]  /*77e0*/  VIADD R5, R0.reuse, 0x26 ;  /* 0x0000002600057836 */ /* 0x040fe20000000000 */
[----:B------:R-:W-:Y:S01]  /*77f0*/  F2FP.SATFINITE.E4M3.F32.PACK_AB_MERGE_C R65, R65, R64, RZ ;  /* 0x000000404141723e */ /* 0x000fe200048070ff */
[----:B------:R-:W-:Y:S01]  /*7800*/  VIADD R12, R0, 0x27 ;  /* 0x00000027000c7836 */ /* 0x000fe20000000000 */
[----:B------:R-:W-:Y:S01]  /*7810*/  F2FP.SATFINITE.E4M3.F32.PACK_AB_MERGE_C R67, R67, R66, RZ ;  /* 0x000000424343723e */ /* 0x000fe200048070ff */
[----:B------:R2:W-:Y:S01]  /*7820*/  @P1 STG.E.U8 desc[UR18][R8.64], R11 ;  /* 0x0000000b08001986 */ /* 0x0005e2000c101112 */
[----:B------:R-:W-:-:S02]  /*7830*/  IADD3 R4, P1, PT, R10, R2, RZ ;  /* 0x000000020a047210 */ /* 0x000fc40007f3e0ff */
[----:B-----5:R-:W-:Y:S01]  /*7840*/  ISETP.LT.AND P2, PT, R13, UR4, !P0 ;  /* 0x000000040d007c0c */ /* 0x020fe2000c741270 */
[----:B------:R-:W5:Y:S01]  /*7850*/  LDCU UR4, c[0x0][0x39c] ;  /* 0x00007380ff0477ac */ /* 0x000f620008000800 */
[----:B---3--:R-:W-:Y:S02]  /*7860*/  ISETP.LT.AND P4, PT, R5, UR6, !P0 ;  /* 0x0000000605007c0c */ /* 0x008fe4000c781270 */
[CC--:B------:R-:W-:Y:S01]  /*7870*/  LEA.HI.X.SX32 R5, R10.reuse, R3.reuse, 0x1, P1 ;  /* 0x000000030a057211 */ /* 0x0c0fe200008f0eff */
[----:B------:R-:W-:Y:S01]  /*7880*/  VIADD R10, R10, UR5 ;  /* 0x000000050a0a7c36 */ /* 0x000fe20008000000 */
[----:B------:R-:W-:Y:S01]  /*7890*/  PRMT R13, R39, 0x9910, RZ ;  /* 0x00009910270d7816 */ /* 0x000fe200000000ff */
[----:B------:R-:W3:Y:S01]  /*78a0*/  LDCU UR6, c[0x0][0x39c] ;  /* 0x00007380ff0677ac */ /* 0x000ee20008000800 */
[----:B-1----:R-:W-:Y:S01]  /*78b0*/  ISETP.LT.AND P1, PT, R12, UR7, !P0 ;  /* 0x000000070c007c0c */ /* 0x002fe2000c721270 */
[----:B------:R1:W-:Y:S01]  /*78c0*/  @P5 STG.E.U8 desc[UR18][R4.64], R39 ;  /* 0x0000002704005986 */ /* 0x0003e2000c101112 */
[CC--:B0-----:R-:W-:Y:S01]  /*78d0*/  IADD3 R6, P5, PT, R10.reuse, R2.reuse, RZ ;  /* 0x000000020a067210 */ /* 0x0c1fe20007fbe0ff */
[C---:B--2---:R-:W-:Y:S01]  /*78e0*/  VIADD R11, R10.reuse, UR5 ;  /* 0x000000050a0b7c36 */ /* 0x044fe20008000000 */
[----:B------:R-:W-:Y:S01]  /*78f0*/  SHF.R.S32.HI R13, RZ, 0x8, R13 ;  /* 0x00000008ff0d7819 */ /* 0x000fe2000001140d */
[----:B------:R-:W0:Y:S01]  /*7900*/  LDCU UR7, c[0x0][0x39c] ;  /* 0x00007380ff0777ac */ /* 0x000e220008000800 */
[-C--:B------:R-:W-:Y:S01]  /*7910*/  LEA.HI.X.SX32 R7, R10, R3.reuse, 0x1, P5 ;  /* 0x000000030a077211 */ /* 0x080fe200028f0eff */
[C---:B------:R-:W-:Y:S01]  /*7920*/  VIADD R10, R0.reuse, 0x28 ;  /* 0x00000028000a7836 */ /* 0x040fe20000000000 */
[----:B------:R-:W-:Y:S01]  /*7930*/  IADD3 R8, P5, PT, R11, R2, RZ ;  /* 0x000000020b087210 */ /* 0x000fe20007fbe0ff */
[----:B------:R-:W-:Y:S01]  /*7940*/  VIADD R12, R0, 0x29 ;  /* 0x00000029000c7836 */ /* 0x000fe20000000000 */
[----:B------:R-:W-:Y:S01]  /*7950*/  F2FP.SATFINITE.E4M3.F32.PACK_AB_MERGE_C R69, R69, R68, RZ ;  /* 0x000000444545723e */ /* 0x000fe200048070ff */
[----:B------:R2:W-:Y:S01]  /*7960*/  @P6 STG.E.U8 desc[UR18][R6.64], R13 ;  /* 0x0000000d06006986 */ /* 0x0005e2000c101112 */
[C---:B------:R-:W-:Y:S01]  /*7970*/  LEA.HI.X.SX32 R9, R11.reuse, R3, 0x1, P5 ;  /* 0x000000030b097211 */ /* 0x040fe200028f0eff */
[----:B------:R-:W-:Y:S01]  /*7980*/  VIADD R11, R11, UR5 ;  /* 0x000000050b0b7c36 */ /* 0x000fe20008000000 */
[----:B-----5:R-:W-:Y:S01]  /*7990*/  ISETP.LT.AND P5, PT, R10, UR4, !P0 ;  /* 0x000000040a007c0c */ /* 0x020fe2000c7a1270 */
[----:B------:R-:W5:Y:S01]  /*79a0*/  LDCU UR4, c[0x0][0x39c] ;  /* 0x00007380ff0477ac */ /* 0x000f620008000800 */
[----:B------:R-:W-:Y:S01]  /*79b0*/  PRMT R10, R41, 0x9910, RZ ;  /* 0x00009910290a7816 */ /* 0x000fe200000000ff */
[----:B------:R0:W-:Y:S01]  /*79c0*/  @P3 STG.E.U8 desc[UR18][R8.64], R41 ;  /* 0x0000002908003986 */ /* 0x0001e2000c101112 */
[----:B-1----:R-:W-:-:S02]  /*79d0*/  IADD3 R4, P3, PT, R11, R2, RZ ;  /* 0x000000020b047210 */ /* 0x002fc40007f7e0ff */
[----:B------:R-:W-:Y:S02]  /*79e0*/  F2FP.SATFINITE.E4M3.F32.PACK_AB_MERGE_C R71, R71, R70, RZ ;  /* 0x000000464747723e */ /* 0x000fe400048070ff */
[CC--:B------:R-:W-:Y:S01]  /*79f0*/  LEA.HI.X.SX32 R5, R11.reuse, R3.reuse, 0x1, P3 ;  /* 0x000000030b057211 */ /* 0x0c0fe200018f0eff */
[----:B------:R-:W-:Y:S01]  /*7a00*/  VIADD R11, R11, UR5 ;  /* 0x000000050b0b7c36 */ /* 0x000fe20008000000 */
[----:B--2---:R-:W-:Y:S02]  /*7a10*/  SHF.R.S32.HI R13, RZ, 0x8, R10 ;  /* 0x00000008ff0d7819 */ /* 0x004fe4000001140a */
[----:B---3--:R-:W-:Y:S01]  /*7a20*/  ISETP.LT.AND P3, PT, R12, UR6, !P0 ;  /* 0x000000060c007c0c */ /* 0x008fe2000c761270 */
[----:B------:R-:W1:Y:S01]  /*7a30*/  LDCU UR6, c[0x0][0x39c] ;  /* 0x00007380ff0677ac */ /* 0x000e620008000800 */
[C---:B------:R-:W-:Y:S01]  /*7a40*/  VIADD R10, R11.reuse, UR5 ;  /* 0x000000050b0a7c36 */ /* 0x040fe20008000000 */
[----:B------:R2:W-:Y:S01]  /*7a50*/  @P2 STG.E.U8 desc[UR18][R4.64], R13 ;  /* 0x0000000d04002986 */ /* 0x0005e2000c101112 */
[----:B------:R-:W-:Y:S01]  /*7a60*/  IADD3 R6, P2, PT, R11, R2, RZ ;  /* 0x000000020b067210 */ /* 0x000fe20007f5e0ff */
[C---:B0-----:R-:W-:Y:S01]  /*7a70*/  VIADD R8, R0.reuse, 0x2a ;  /* 0x0000002a00087836 */ /* 0x041fe20000000000 */
[----:B------:R-:W-:Y:S01]  /*7a80*/  PRMT R12, R43, 0x9910, RZ ;  /* 0x000099102b0c7816 */ /* 0x000fe200000000ff */
[----:B------:R-:W-:Y:S01]  /*7a90*/  VIADD R9, R0, 0x2b ;  /* 0x0000002b00097836 */ /* 0x000fe20000000000 */
[----:B------:R-:W-:-:S02]  /*7aa0*/  LEA.HI.X.SX32 R7, R11, R3, 0x1, P2 ;  /* 0x000000030b077211 */ /* 0x000fc400010f0eff */
[----:B-----5:R-:W-:Y:S01]  /*7ab0*/  ISETP.LT.AND P2, PT, R8, UR4, !P0 ;  /* 0x0000000408007c0c */ /* 0x020fe2000c741270 */
[----:B------:R-:W-:Y:S01]  /*7ac0*/  IMAD.MOV.U32 R11, RZ, RZ, R12 ;  /* 0x000000ffff0b7224 */ /* 0x000fe200078e000c */
[C---:B------:R-:W-:Y:S01]  /*7ad0*/  IADD3 R8, P6, PT, R10.reuse, R2, RZ ;  /* 0x000000020a087210 */ /* 0x040fe20007fde0ff */
[----:B------:R0:W-:Y:S01]  /*7ae0*/  @P4 STG.E.U8 desc[UR18][R6.64], R43 ;  /* 0x0000002b06004986 */ /* 0x0001e2000c101112 */
[----:B------:R-:W-:Y:S01]  /*7af0*/  ISETP.LT.AND P4, PT, R9, UR7, !P0 ;  /* 0x0000000709007c0c */ /* 0x000fe2000c781270 */
[----:B------:R-:W3:Y:S01]  /*7b00*/  LDCU UR4, c[0x0][0x39c] ;  /* 0x00007380ff0477ac */ /* 0x000ee20008000800 */
[C---:B------:R-:W-:Y:S01]  /*7b10*/  LEA.HI.X.SX32 R9, R10.reuse, R3, 0x1, P6 ;  /* 0x000000030a097211 */ /* 0x040fe200030f0eff */
[----:B------:R-:W-:Y:S01]  /*7b20*/  VIADD R10, R10, UR5 ;  /* 0x000000050a0a7c36 */ /* 0x000fe20008000000 */
[----:B------:R-:W-:Y:S01]  /*7b30*/  SHF.R.S32.HI R11, RZ, 0x8, R11 ;  /* 0x00000008ff0b7819 */ /* 0x000fe2000001140b */
[----:B--2---:R-:W-:Y:S01]  /*7b40*/  VIADD R5, R0, 0x2c ;  /* 0x0000002c00057836 */ /* 0x004fe20000000000 */
[----:B------:R-:W2:Y:S01]  /*7b50*/  LDCU UR7, c[0x0][0x39c] ;  /* 0x00007380ff0777ac */ /* 0x000ea20008000800 */
[----:B------:R-:W-:-:S02]  /*7b60*/  PRMT R13, R45, 0x9910, RZ ;  /* 0x000099102d0d7816 */ /* 0x000fc400000000ff */
[-C--:B------:R-:W-:Y:S01]  /*7b70*/  IADD3 R4, P6, PT, R10, R2.reuse, RZ ;  /* 0x000000020a047210 */ /* 0x080fe20007fde0ff */
[----:B------:R5:W-:Y:S01]  /*7b80*/  @P1 STG.E.U8 desc[UR18][R8.64], R11 ;  /* 0x0000000b08001986 */ /* 0x000be2000c101112 */
[----:B-1----:R-:W-:Y:S01]  /*7b90*/  ISETP.LT.AND P1, PT, R5, UR6, !P0 ;  /* 0x0000000605007c0c */ /* 0x002fe2000c721270 */
[----:B0-----:R-:W-:Y:S01]  /*7ba0*/  VIADD R7, R0, 0x2d ;  /* 0x0000002d00077836 */ /* 0x001fe20000000000 */
[C---:B------:R-:W-:Y:S01]  /*7bb0*/  LEA.HI.X.SX32 R5, R10.reuse, R3, 0x1, P6 ;  /* 0x000000030a057211 */ /* 0x040fe200030f0eff */
[----:B------:R-:W-:Y:S01]  /*7bc0*/  VIADD R10, R10, UR5 ;  /* 0x000000050a0a7c36 */ /* 0x000fe20008000000 */
[----:B------:R-:W0:Y:S01]  /*7bd0*/  LDCU UR6, c[0x0][0x39c] ;  /* 0x00007380ff0677ac */ /* 0x000e220008000800 */
[----:B------:R-:W-:Y:S02]  /*7be0*/  SHF.R.S32.HI R13, RZ, 0x8, R13 ;  /* 0x00000008ff0d7819 */ /* 0x000fe4000001140d */
[----:B------:R1:W-:Y:S01]  /*7bf0*/  @P5 STG.E.U8 desc[UR18][R4.64], R45 ;  /* 0x0000002d04005986 */ /* 0x0003e2000c101112 */
[----:B------:R-:W-:-:S02]  /*7c00*/  IADD3 R6, P6, PT, R10, R2, RZ ;  /* 0x000000020a067210 */ /* 0x000fc40007fde0ff */
[----:B---3--:R-:W-:Y:S01]  /*7c10*/  ISETP.LT.AND P5, PT, R7, UR4, !P0 ;  /* 0x0000000407007c0c */ /* 0x008fe2000c7a1270 */
[C---:B-----5:R-:W-:Y:S01]  /*7c20*/  VIADD R11, R10.reuse, UR5 ;  /* 0x000000050a0b7c36 */ /* 0x060fe20008000000 */
[-C--:B------:R-:W-:Y:S01]  /*7c30*/  LEA.HI.X.SX32 R7, R10, R3.reuse, 0x1, P6 ;  /* 0x000000030a077211 */ /* 0x080fe200030f0eff */
[C---:B------:R-:W-:Y:S01]  /*7c40*/  VIADD R9, R0.reuse, 0x2e ;  /* 0x0000002e00097836 */ /* 0x040fe20000000000 */
[----:B------:R-:W3:Y:S01]  /*7c50*/  LDCU UR4, c[0x0][0x39c] ;  /* 0x00007380ff0477ac */ /* 0x000ee20008000800 */
[----:B------:R-:W-:Y:S01]  /*7c60*/  VIADD R10, R0, 0x2f ;  /* 0x0000002f000a7836 */ /* 0x000fe20000000000 */
[----:B------:R-:W-:Y:S01]  /*7c70*/  IADD3 R8, P6, PT, R11, R2, RZ ;  /* 0x000000020b087210 */ /* 0x000fe20007fde0ff */
[----:B------:R5:W-:Y:S01]  /*7c80*/  @P3 STG.E.U8 desc[UR18][R6.64], R13 ;  /* 0x0000000d06003986 */ /* 0x000be2000c101112 */
[----:B--2---:R-:W-:Y:S01]  /*7c90*/  ISETP.LT.AND P3, PT, R9, UR7, !P0 ;  /* 0x0000000709007c0c */ /* 0x004fe2000c761270 */
[----:B------:R-:W2:Y:S01]  /*7ca0*/  LDCU UR7, c[0x0][0x39c] ;  /* 0x00007380ff0777ac */ /* 0x000ea20008000800 */
[C---:B------:R-:W-:Y:S01]  /*7cb0*/  LEA.HI.X.SX32 R9, R11.reuse, R3, 0x1, P6 ;  /* 0x000000030b097211 */ /* 0x040fe200030f0eff */
[----:B------:R-:W-:Y:S01]  /*7cc0*/  VIADD R11, R11, UR5 ;  /* 0x000000050b0b7c36 */ /* 0x000fe20008000000 */
[----:B-1----:R-:W-:-:S02]  /*7cd0*/  PRMT R5, R47, 0x9910, RZ ;  /* 0x000099102f057816 */ /* 0x002fc400000000ff */
[----:B0-----:R-:W-:Y:S01]  /*7ce0*/  ISETP.LT.AND P6, PT, R10, UR6, !P0 ;  /* 0x000000060a007c0c */ /* 0x001fe2000c7c1270 */
[----:B------:R0:W-:Y:S01]  /*7cf0*/  @P2 STG.E.U8 desc[UR18][R8.64], R47 ;  /* 0x0000002f08002986 */ /* 0x0001e2000c101112 */
[CC--:B------:R-:W-:Y:S01]  /*7d00*/  IADD3 R4, P2, PT, R11.reuse, R2.reuse, RZ ;  /* 0x000000020b047210 */ /* 0x0c0fe20007f5e0ff */
[C---:B------:R-:W-:Y:S01]  /*7d10*/  VIADD R10, R11.reuse, UR5 ;  /* 0x000000050b0a7c36 */ /* 0x040fe20008000000 */
[----:B------:R-:W1:Y:S01]  /*7d20*/  LDCU UR6, c[0x0][0x39c] ;  /* 0x00007380ff0677ac */ /* 0x000e620008000800 */
[----:B-----5:R-:W-:Y:S01]  /*7d30*/  IMAD.MOV.U32 R13, RZ, RZ, R5 ;  /* 0x000000ffff0d7224 */ /* 0x020fe200078e0005 */
[----:B------:R-:W-:Y:S01]  /*7d40*/  LEA.HI.X.SX32 R5, R11, R3, 0x1, P2 ;  /* 0x000000030b057211 */ /* 0x000fe200010f0eff */
[----:B------:R-:W-:Y:S01]  /*7d50*/  VIADD R11, R0, 0x30 ;  /* 0x00000030000b7836 */ /* 0x000fe20000000000 */
[----:B------:R-:W-:Y:S02]  /*7d60*/  IADD3 R6, P2, PT, R10, R2, RZ ;  /* 0x000000020a067210 */ /* 0x000fe40007f5e0ff */
[----:B------:R-:W-:-:S02]  /*7d70*/  SHF.R.S32.HI R13, RZ, 0x8, R13 ;  /* 0x00000008ff0d7819 */ /* 0x000fc4000001140d */
[CC--:B------:R-:W-:Y:S01]  /*7d80*/  LEA.HI.X.SX32 R7, R10.reuse, R3.reuse, 0x1, P2 ;  /* 0x000000030a077211 */ /* 0x0c0fe200010f0eff */
[----:B------:R-:W-:Y:S01]  /*7d90*/  VIADD R10, R10, UR5 ;  /* 0x000000050a0a7c36 */ /* 0x000fe20008000000 */
[----:B------:R-:W-:Y:S01]  /*7da0*/  PRMT R12, R49, 0x9910, RZ ;  /* 0x00009910310c7816 */ /* 0x000fe200000000ff */
[----:B------:R5:W-:Y:S01]  /*7db0*/  @P4 STG.E.U8 desc[UR18][R4.64], R13 ;  /* 0x0000000d04004986 */ /* 0x000be2000c101112 */
[----:B---3--:R-:W-:Y:S01]  /*7dc0*/  ISETP.LT.AND P4, PT, R11, UR4, !P0 ;  /* 0x000000040b007c0c */ /* 0x008fe2000c781270 */
[----:B------:R-:W3:Y:S01]  /*7dd0*/  LDCU UR4, c[0x0][0x39c] ;  /* 0x00007380ff0477ac */ /* 0x000ee20008000800 */
[C---:B------:R-:W-:Y:S01]  /*7de0*/  VIADD R11, R10.reuse, UR5 ;  /* 0x000000050a0b7c36 */ /* 0x040fe20008000000 */
[----:B------:R2:W-:Y:S01]  /*7df0*/  @P1 STG.E.U8 desc[UR18][R6.64], R49 ;  /* 0x0000003106001986 */ /* 0x0005e2000c101112 */
[----:B0-----:R-:W-:Y:S02]  /*7e00*/  IADD3 R8, P1, PT, R10, R2, RZ ;  /* 0x000000020a087210 */ /* 0x001fe40007f3e0ff */
[----:B-1----:R-:W-:Y:S01]  /*7e10*/  ISETP.LT.AND P2, PT, R14, UR6, !P0 ;  /* 0x000000060e007c0c */ /* 0x002fe2000c741270 */
[----:B------:R-:W0:Y:S01]  /*7e20*/  LDCU UR6, c[0x0][0x39c] ;  /* 0x00007380ff0677ac */ /* 0x000e220008000800 */
[-C--:B------:R-:W-:Y:S01]  /*7e30*/  LEA.HI.X.SX32 R9, R10, R3.reuse, 0x1, P1 ;  /* 0x000000030a097211 */ /* 0x080fe200008f0eff */
[C---:B------:R-:W-:Y:S01]  /*7e40*/  VIADD R14, R0.reuse, 0x43 ;  /* 0x00000043000e7836 */ /* 0x040fe20000000000 */
[----:B------:R-:W-:Y:S01]  /*7e50*/  F2FP.SATFINITE.E4M3.F32.PACK_AB_MERGE_C R73, R73, R72, RZ ;  /* 0x000000484949723e */ /* 0x000fe200048070ff */
[C---:B-----5:R-:W-:Y:S01]  /*7e60*/  VIADD R5, R0.reuse, 0x32 ;  /* 0x0000003200057836 */ /* 0x060fe20000000000 */
[----:B------:R-:W-:Y:S01]  /*7e70*/  SHF.R.S32.HI R13, RZ, 0x8, R12 ;  /* 0x00000008ff0d7819 */ /* 0x000fe2000001140c */
[C---:B------:R-:W-:Y:S01]  /*7e80*/  VIADD R12, R0.reuse, 0x36 ;  /* 0x00000036000c7836 */ /* 0x040fe20000000000 */
[----:B------:R-:W-:Y:S01]  /*7e90*/  IADD3 R4, P1, PT, R11, R2, RZ ;  /* 0x000000020b047210 */ /* 0x000fe20007f3e0ff */
[----:B--2---:R-:W-:Y:S01]  /*7ea0*/  VIADD R6, R0, 0x33 ;  /* 0x0000003300067836 */ /* 0x004fe20000000000 */
[----:B------:R-:W-:Y:S01]  /*7eb0*/  PRMT R7, R51, 0x9910, RZ ;  /* 0x0000991033077816 */ /* 0x000fe200000000ff */
[----:B------:R1:W-:Y:S01]  /*7ec0*/  @P5 STG.E.U8 desc[UR18][R8.64], R13 ;  /* 0x0000000d08005986 */ /* 0x0003e2000c101112 */
[----:B------:R-:W-:Y:S01]  /*7ed0*/  ISETP.LT.AND P5, PT, R5, UR7, !P0 ;  /* 0x0000000705007c0c */ /* 0x000fe2000c7a1270 */
[----:B------:R-:W2:Y:S01]  /*7ee0*/  LDCU UR7, c[0x0][0x39c] ;  /* 0x00007380ff0777ac */ /* 0x000ea20008000800 */
[CC--:B------:R-:W-:Y:S01]  /*7ef0*/  LEA.HI.X.SX32 R5, R11.reuse, R3.reuse, 0x1, P1 ;  /* 0x000000030b057211 */ /* 0x0c0fe200008f0eff */
[----:B------:R-:W-:Y:S01]  /*7f00*/  VIADD R11, R11, UR5 ;  /* 0x000000050b0b7c36 */ /* 0x000fe20008000000 */
[----:B---3--:R-:W-:Y:S01]  /*7f10*/  ISETP.LT.AND P1, PT, R6, UR4, !P0 ;  /* 0x0000000406007c0c */ /* 0x008fe2000c721270 */
[----:B------:R-:W3:Y:S01]  /*7f20*/  LDCU UR4, c[0x0][0x39c] ;  /* 0x00007380ff0477ac */ /* 0x000ee20008000800 */
[----:B------:R-:W-:Y:S01]  /*7f30*/  F2FP.SATFINITE.E4M3.F32.PACK_AB_MERGE_C R75, R75, R74, RZ ;  /* 0x0000004a4b4b723e */ /* 0x000fe200048070ff */
[----:B------:R5:W-:Y:S01]  /*7f40*/  @P3 STG.E.U8 desc[UR18][R4.64], R51 ;  /* 0x0000003304003986 */ /* 0x000be2000c101112 */
[C---:B------:R-:W-:Y:S01]  /*7f50*/  IADD3 R6, P3, PT, R11.reuse, R2, RZ ;  /* 0x000000020b067210 */ /* 0x040fe20007f7e0ff */
[----:B------:R-:W-:Y:S01]  /*7f60*/  VIADD R10, R11, UR5 ;  /* 0x000000050b0a7c36 */ /* 0x000fe20008000000 */
[----:B------:R-:W-:Y:S01]  /*7f70*/  F2FP.SATFINITE.E4M3.F32.PACK_AB_MERGE_C R77, R77, R76, RZ ;  /* 0x0000004c4d4d723e */ /* 0x000fe200048070ff */
[----:B-1----:R-:W-:Y:S01]  /*7f80*/  IMAD.MOV.U32 R9, RZ, RZ, R7 ;  /* 0x000000ffff097224 */ /* 0x002fe200078e0007 */
[----:B------:R-:W-:-:S02]  /*7f90*/  LEA.HI.X.SX32 R7, R11, R3, 0x1, P3 ;  /* 0x000000030b077211 */ /* 0x000fc400018f0eff */
[CC--:B------:R-:W-:Y:S02]  /*7fa0*/  IADD3 R8, P3, PT, R10.reuse, R2.reuse, RZ ;  /* 0x000000020a087210 */ /* 0x0c0fe40007f7e0ff */
[----:B------:R-:W-:Y:S02]  /*7fb0*/  SHF.R.S32.HI R11, RZ, 0x8, R9 ;  /* 0x00000008ff0b7819 */ /* 0x000fe40000011409 */
[----:B------:R-:W-:Y:S01]  /*7fc0*/  LEA.HI.X.SX32 R9, R10, R3, 0x1, P3 ;  /* 0x000000030a097211 */ /* 0x000fe200018f0eff */
[----:B-----5:R-:W-:Y:S01]  /*7fd0*/  VIADD R4, R0, 0x34 ;  /* 0x0000003400047836 */ /* 0x020fe20000000000 */
[----:B------:R-:W-:Y:S01]  /*7fe0*/  PRMT R13, R53, 0x9910, RZ ;  /* 0x00009910350d7816 */ /* 0x000fe200000000ff */
[----:B------:R-:W-:Y:S01]  /*7ff0*/  VIADD R10, R10, UR5 ;  /* 0x000000050a0a7c36 */ /* 0x000fe20008000000 */
[----:B------:R1:W-:Y:S01]  /*8000*/  @P6 STG.E.U8 desc[UR18][R6.64], R11 ;  /* 0x0000000b06006986 */ /* 0x0003e2000c101112 */
[----:B------:R-:W-:Y:S01]  /*8010*/  VIADD R5, R0, 0x35 ;  /* 0x0000003500057836 */ /* 0x000fe20000000000 */
[----:B---3--:R-:W-:Y:S01]  /*8020*/  ISETP.LT.AND P3, PT, R4, UR4, !P0 ;  /* 0x0000000404007c0c */ /* 0x008fe2000c761270 */
[----:B------:R-:W3:Y:S01]  /*8030*/  LDCU UR4, c[0x0][0x39c] ;  /* 0x00007380ff0477ac */ /* 0x000ee20008000800 */
[----:B------:R5:W-:Y:S01]  /*8040*/  @P4 STG.E.U8 desc[UR18][R8.64], R53 ;  /* 0x0000003508004986 */ /* 0x000be2000c101112 */
[----:B------:R-:W-:-:S02]  /*8050*/  IADD3 R4, P4, PT, R10, R2, RZ ;  /* 0x000000020a047210 */ /* 0x000fc40007f9e0ff */
[----:B0-----:R-:W-:Y:S01]  /*8060*/  ISETP.LT.AND P6, PT, R5, UR6, !P0 ;  /* 0x0000000605007c0c */ /* 0x001fe2000c7c1270 */
[----:B------:R-:W0:Y:S01]  /*8070*/  LDCU UR6, c[0x0][0x39c] ;  /* 0x00007380ff0677ac */ /* 0x000e220008000800 */
[C---:B------:R-:W-:Y:S01]  /*8080*/  LEA.HI.X.SX32 R5, R10.reuse, R3, 0x1, P4 ;  /* 0x000000030a057211 */ /* 0x040fe200020f0eff */
[----:B------:R-:W-:Y:S01]  /*8090*/  VIADD R10, R10, UR5 ;  /* 0x000000050a0a7c36 */ /* 0x000fe20008000000 */
[----:B------:R-:W-:Y:S02]  /*80a0*/  SHF.R.S32.HI R13, RZ, 0x8, R13 ;  /* 0x00000008ff0d7819 */ /* 0x000fe4000001140d */
[----:B--2---:R-:W-:Y:S01]  /*80b0*/  ISETP.LT.AND P4, PT, R12, UR7, !P0 ;  /* 0x000000070c007c0c */ /* 0x004fe2000c781270 */
[C---:B-1----:R-:W-:Y:S01]  /*80c0*/  VIADD R11, R10.reuse, UR5 ;  /* 0x000000050a0b7c36 */ /* 0x042fe20008000000 */
[----:B------:R-:W1:Y:S01]  /*80d0*/  LDCU UR7, c[0x0][0x39c] ;  /* 0x00007380ff0777ac */ /* 0x000e620008000800 */
[----:B------:R2:W-:Y:S01]  /*80e0*/  @P2 STG.E.U8 desc[UR18][R4.64], R13 ;  /* 0x0000000d04002986 */ /* 0x0005e2000c101112 */
[----:B------:R-:W-:Y:S01]  /*80f0*/  IADD3 R6, P2, PT, R10, R2, RZ ;  /* 0x000000020a067210 */ /* 0x000fe20007f5e0ff */
[----:B------:R-:W-:Y:S01]  /*8100*/  VIADD R12, R0, 0x37 ;  /* 0x00000037000c7836 */ /* 0x000fe20000000000 */
[----:B-----5:R-:W-:-:S02]  /*8110*/  PRMT R9, R55, 0x9910, RZ ;  /* 0x0000991037097816 */ /* 0x020fc400000000ff */
[-C--:B------:R-:W-:Y:S02]  /*8120*/  LEA.HI.X.SX32 R7, R10, R3.reuse, 0x1, P2 ;  /* 0x000000030a077211 */ /* 0x080fe400010f0eff */
[----:B------:R-:W-:Y:S01]  /*8130*/  IADD3 R8, P2, PT, R11, R2, RZ ;  /* 0x000000020b087210 */ /* 0x000fe20007f5e0ff */
[----:B------:R-:W-:Y:S01]  /*8140*/  IMAD.MOV.U32 R10, RZ, RZ, R9 ;  /* 0x000000ffff0a7224 */ /* 0x000fe200078e0009 */
[----:B------:R-:W-:Y:S01]  /*8150*/  F2FP.SATFINITE.E4M3.F32.PACK_AB_MERGE_C R79, R79, R78, RZ ;  /* 0x0000004e4f4f723e */ /* 0x000fe200048070ff */
[----:B------:R5:W-:Y:S01]  /*8160*/  @P5 STG.E.U8 desc[UR18][R6.64], R55 ;  /* 0x0000003706005986 */ /* 0x000be2000c101112 */
[CC--:B------:R-:W-:Y:S01]  /*8170*/  LEA.HI.X.SX32 R9, R11.reuse, R3.reuse, 0x1, P2 ;  /* 0x000000030b097211 */ /* 0x0c0fe200010f0eff */
[----:B------:R-:W-:Y:S01]  /*8180*/  VIADD R11, R11, UR5 ;  /* 0x000000050b0b7c36 */ /* 0x000fe20008000000 */
[----:B--2---:R-:W-:Y:S01]  /*8190*/  SHF.R.S32.HI R13, RZ, 0x8, R10 ;  /* 0x00000008ff0d7819 */ /* 0x004fe2000001140a */
[----:B------:R-:W-:Y:S01]  /*81a0*/  VIADD R5, R0, 0x38 ;  /* 0x0000003800057836 */ /* 0x000fe20000000000 */
[----:B---3--:R-:W-:Y:S01]  /*81b0*/  ISETP.LT.AND P2, PT, R12, UR4, !P0 ;  /* 0x000000040c007c0c */ /* 0x008fe2000c741270 */
[C---:B------:R-:W-:Y:S01]  /*81c0*/  VIADD R10, R0.reuse, 0x39 ;  /* 0x00000039000a7836 */ /* 0x040fe20000000000 */
[----:B------:R-:W2:Y:S01]  /*81d0*/  LDCU UR4, c[0x0][0x39c] ;  /* 0x00007380ff0477ac */ /* 0x000ea20008000800 */
[----:B------:R3:W-:Y:S01]  /*81e0*/  @P1 STG.E.U8 desc[UR18][R8.64], R13 ;  /* 0x0000000d08001986 */ /* 0x0007e2000c101112 */
[----:B------:R-:W-:Y:S01]  /*81f0*/  IADD3 R4, P1, PT, R11, R2, RZ ;  /* 0x000000020b047210 */ /* 0x000fe20007f3e0ff */
[----:B------:R-:W-:Y:S01]  /*8200*/  VIADD R12, R0, 0x3a ;  /* 0x0000003a000c7836 */ /* 0x000fe20000000000 */
[----:B0-----:R-:W-:Y:S01]  /*8210*/  ISETP.LT.AND P5, PT, R5, UR6, !P0 ;  /* 0x0000000605007c0c */ /* 0x001fe2000c7a1270 */
[----:B------:R-:W0:Y:S01]  /*8220*/  LDCU UR6, c[0x0][0x39c] ;  /* 0x00007380ff0677ac */ /* 0x000e220008000800 */
[C---:B------:R-:W-:Y:S01]  /*8230*/  LEA.HI.X.SX32 R5, R11.reuse, R3, 0x1, P1 ;  /* 0x000000030b057211 */ /* 0x040fe200008f0eff */
[----:B------:R-:W-:Y:S01]  /*8240*/  VIADD R11, R11, UR5 ;  /* 0x000000050b0b7c36 */ /* 0x000fe20008000000 */
[----:B-----5:R-:W-:-:S02]  /*8250*/  PRMT R7, R57, 0x9910, RZ ;  /* 0x0000991039077816 */ /* 0x020fc400000000ff */
[----:B-1----:R-:W-:Y:S01]  /*8260*/  ISETP.LT.AND P1, PT, R10, UR7, !P0 ;  /* 0x000000070a007c0c */ /* 0x002fe2000c721270 */
[----:B------:R1:W-:Y:S01]  /*8270*/  @P3 STG.E.U8 desc[UR18][R4.64], R57 ;  /* 0x0000003904003986 */ /* 0x0003e2000c101112 */
[-C--:B------:R-:W-:Y:S01]  /*8280*/  IADD3 R6, P3, PT, R11, R2.reuse, RZ ;  /* 0x000000020b067210 */ /* 0x080fe20007f7e0ff */
[----:B---3--:R-:W-:Y:S01]  /*8290*/  IMAD.MOV.U32 R8, RZ, RZ, R7 ;  /* 0x000000ffff087224 */ /* 0x008fe200078e0007 */
[----:B------:R-:W-:Y:S01]  /*82a0*/  PRMT R13, R59, 0x9910, RZ ;  /* 0x000099103b0d7816 */ /* 0x000fe200000000ff */
[C---:B------:R-:W-:Y:S01]  /*82b0*/  VIADD R10, R11.reuse, UR5 ;  /* 0x000000050b0a7c36 */ /* 0x040fe20008000000 */
[----:B------:R-:W-:Y:S01]  /*82c0*/  LEA.HI.X.SX32 R7, R11, R3, 0x1, P3 ;  /* 0x000000030b077211 */ /* 0x000fe200018f0eff */
[----:B------:R-:W3:Y:S01]  /*82d0*/  LDCU UR7, c[0x0][0x39c] ;  /* 0x00007380ff0777ac */ /* 0x000ee20008000800 */
[----:B------:R-:W-:Y:S02]  /*82e0*/  SHF.R.S32.HI R11, RZ, 0x8, R8 ;  /* 0x00000008ff0b7819 */ /* 0x000fe40000011408 */
[----:B------:R-:W-:-:S02]  /*82f0*/  IADD3 R8, P3, PT, R10, R2, RZ ;  /* 0x000000020a087210 */ /* 0x000fc40007f7e0ff */
[----:B------:R-:W-:Y:S01]  /*8300*/  SHF.R.S32.HI R13, RZ, 0x8, R13 ;  /* 0x00000008ff0d7819 */ /* 0x000fe2000001140d */
[----:B------:R5:W-:Y:S01]  /*8310*/  @P6 STG.E.U8 desc[UR18][R6.64], R11 ;  /* 0x0000000b06006986 */ /* 0x000be2000c101112 */
[C---:B------:R-:W-:Y:S01]  /*8320*/  LEA.HI.X.SX32 R9, R10.reuse, R3, 0x1, P3 ;  /* 0x000000030a097211 */ /* 0x040fe200018f0eff */
[----:B------:R-:W-:Y:S01]  /*8330*/  VIADD R10, R10, UR5 ;  /* 0x000000050a0a7c36 */ /* 0x000fe20008000000 */
[----:B--2---:R-:W-:Y:S01]  /*8340*/  ISETP.LT.AND P3, PT, R12, UR4, !P0 ;  /* 0x000000040c007c0c */ /* 0x004fe2000c761270 */
[----:B------:R-:W2:Y:S01]  /*8350*/  LDCU UR4, c[0x0][0x39c] ;  /* 0x00007380ff0477ac */ /* 0x000ea20008000800 */
[----:B------:R-:W-:Y:S01]  /*8360*/  VIADD R12, R0, 0x3b ;  /* 0x0000003b000c7836 */ /* 0x000fe20000000000 */
[----:B------:R3:W-:Y:S01]  /*8370*/  @P4 STG.E.U8 desc[UR18][R8.64], R59 ;  /* 0x0000003b08004986 */ /* 0x0007e2000c101112 */
[----:B-1----:R-:W-:Y:S02]  /*8380*/  IADD3 R4, P4, PT, R10, R2, RZ ;  /* 0x000000020a047210 */ /* 0x002fe40007f9e0ff */
[----:B------:R-:W-:-:S02]  /*8390*/  F2FP.SATFINITE.E4M3.F32.PACK_AB_MERGE_C R81, R81, R80, RZ ;  /* 0x000000505151723e */ /* 0x000fc400048070ff */
[CC--:B------:R-:W-:Y:S01]  /*83a0*/  LEA.HI.X.SX32 R5, R10.reuse, R3.reuse, 0x1, P4 ;  /* 0x000000030a057211 */ /* 0x0c0fe200020f0eff */
[----:B------:R-:W-:Y:S01]  /*83b0*/  VIADD R10, R10, UR5 ;  /* 0x000000050a0a7c36 */ /* 0x000fe20008000000 */
[----:B0-----:R-:W-:Y:S01]  /*83c0*/  ISETP.LT.AND P4, PT, R12, UR6, !P0 ;  /* 0x000000060c007c0c */ /* 0x001fe2000c781270 */
[----:B------:R-:W0:Y:S01]  /*83d0*/  LDCU UR6, c[0x0][0x39c] ;  /* 0x00007380ff0677ac */ /* 0x000e220008000800 */
[----:B------:R-:W-:Y:S01]  /*83e0*/  PRMT R12, R61, 0x9910, RZ ;  /* 0x000099103d0c7816 */ /* 0x000fe200000000ff */
[----:B------:R1:W-:Y:S01]  /*83f0*/  @P2 STG.E.U8 desc[UR18][R4.64], R13 ;  /* 0x0000000d04002986 */ /* 0x0003e2000c101112 */
[----:B-----5:R-:W-:Y:S01]  /*8400*/  IADD3 R6, P2, PT, R10, R2, RZ ;  /* 0x000000020a067210 */ /* 0x020fe20007f5e0ff */
[----:B---3--:R-:W-:Y:S01]  /*8410*/  VIADD R8, R0, 0x3c ;  /* 0x0000003c00087836 */ /* 0x008fe20000000000 */
[----:B------:R-:W-:Y:S01]  /*8420*/  F2FP.SATFINITE.E4M3.F32.PACK_AB_MERGE_C R83, R83, R82, RZ ;  /* 0x000000525353723e */ /* 0x000fe200048070ff */
[C---:B------:R-:W-:Y:S01]  /*8430*/  VIADD R11, R10.reuse, UR5 ;  /* 0x000000050a0b7c36 */ /* 0x040fe20008000000 */
[-C--:B------:R-:W-:Y:S01]  /*8440*/  LEA.HI.X.SX32 R7, R10, R3.reuse, 0x1, P2 ;  /* 0x000000030a077211 */ /* 0x080fe200010f0eff */
[----:B------:R-:W-:Y:S01]  /*8450*/  VIADD R9, R0, 0x3d ;  /* 0x0000003d00097836 */ /* 0x000fe20000000000 */
[----:B--2---:R-:W-:Y:S01]  /*8460*/  ISETP.LT.AND P2, PT, R8, UR4, !P0 ;  /* 0x0000000408007c0c */ /* 0x004fe2000c741270 */
[----:B------:R-:W-:Y:S01]  /*8470*/  IMAD.MOV.U32 R10, RZ, RZ, R12 ;  /* 0x000000ffff0a7224 */ /* 0x000fe200078e000c */
[-C--:B------:R-:W-:Y:S01]  /*8480*/  IADD3 R8, P6, PT, R11, R2.reuse, RZ ;  /* 0x000000020b087210 */ /* 0x080fe20007fde0ff */
[----:B------:R2:W-:Y:S01]  /*8490*/  @P5 STG.E.U8 desc[UR18][R6.64], R61 ;  /* 0x0000003d06005986 */ /* 0x0005e2000c101112 */
[----:B------:R-:W-:Y:S01]  /*84a0*/  ISETP.LT.AND P5, PT, R9, UR7, !P0 ;  /* 0x0000000709007c0c */ /* 0x000fe2000c7a1270 */
[----:B------:R-:W3:Y:S01]  /*84b0*/  LDCU UR4, c[0x0][0x39c] ;  /* 0x00007380ff0477ac */ /* 0x000ee20008000800 */
[CC--:B------:R-:W-:Y:S01]  /*84c0*/  LEA.HI.X.SX32 R9, R11.reuse, R3.reuse, 0x1, P6 ;  /* 0x000000030b097211 */ /* 0x0c0fe200030f0eff */
[----:B------:R-:W-:Y:S01]  /*84d0*/  VIADD R11, R11, UR5 ;  /* 0x000000050b0b7c36 */ /* 0x000fe20008000000 */
[----:B-1----:R-:W-:Y:S01]  /*84e0*/  SHF.R.S32.HI R13, RZ, 0x8, R10 ;  /* 0x00000008ff0d7819 */ /* 0x002fe2000001140a */
[C---:B------:R-:W-:Y:S01]  /*84f0*/  VIADD R5, R0.reuse, 0x3e ;  /* 0x0000003e00057836 */ /* 0x040fe20000000000 */
[----:B------:R-:W1:Y:S01]  /*8500*/  LDCU UR7, c[0x0][0x39c] ;  /* 0x00007380ff0777ac */ /* 0x000e620008000800 */
[----:B------:R-:W-:Y:S01]  /*8510*/  PRMT R10, R63, 0x9910, RZ ;  /* 0x000099103f0a7816 */ /* 0x000fe200000000ff */
[C---:B------:R-:W-:Y:S01]  /*8520*/  VIADD R12, R0.reuse, 0x41 ;  /* 0x00000041000c7836 */ /* 0x040fe20000000000 */
[----:B------:R-:W-:Y:S01]  /*8530*/  IADD3 R4, P6, PT, R11, R2, RZ ;  /* 0x000000020b047210 */ /* 0x000fe20007fde0ff */
[----:B------:R5:W-:Y:S01]  /*8540*/  @P1 STG.E.U8 desc[UR18][R8.64], R13 ;  /* 0x0000000d08001986 */ /* 0x000be2000c101112 */
[----:B0-----:R-:W-:Y:S01]  /*8550*/  ISETP.LT.AND P1, PT, R5, UR6, !P0 ;  /* 0x0000000605007c0c */ /* 0x001fe2000c721270 */
[----:B--2---:R-:W-:Y:S01]  /*8560*/  VIADD R7, R0, 0x3f ;  /* 0x0000003f00077836 */ /* 0x004fe20000000000 */
[C---:B------:R-:W-:Y:S01]  /*8570*/  LEA.HI.X.SX32 R5, R11.reuse, R3, 0x1, P6 ;  /* 0x000000030b057211 */ /* 0x040fe200030f0eff */
[----:B------:R-:W-:Y:S01]  /*8580*/  VIADD R11, R11, UR5 ;  /* 0x000000050b0b7c36 */ /* 0x000fe20008000000 */
[----:B------:R-:W0:Y:S01]  /*8590*/  LDCU UR6, c[0x0][0x39c] ;  /* 0x00007380ff0677ac */ /* 0x000e220008000800 */
[----:B------:R-:W-:-:S02]  /*85a0*/  F2FP.SATFINITE.E4M3.F32.PACK_AB_MERGE_C R85, R85, R84, RZ ;  /* 0x000000545555723e */ /* 0x000fc400048070ff */
[----:B------:R2:W-:Y:S01]  /*85b0*/  @P3 STG.E.U8 desc[UR18][R4.64], R63 ;  /* 0x0000003f04003986 */ /* 0x0005e2000c101112 */
[-C--:B------:R-:W-:Y:S02]  /*85c0*/  IADD3 R6, P6, PT, R11, R2.reuse, RZ ;  /* 0x000000020b067210 */ /* 0x080fe40007fde0ff */
[----:B---3--:R-:W-:Y:S01]  /*85d0*/  ISETP.LT.AND P3, PT, R7, UR4, !P0 ;  /* 0x0000000407007c0c */ /* 0x008fe2000c761270 */
[----:B-----5:R-:W-:Y:S01]  /*85e0*/  IMAD.MOV.U32 R8, RZ, RZ, R10 ;  /* 0x000000ffff087224 */ /* 0x020fe200078e000a */
[C---:B------:R-:W-:Y:S01]  /*85f0*/  LEA.HI.X.SX32 R7, R11.reuse, R3, 0x1, P6 ;  /* 0x000000030b077211 */ /* 0x040fe200030f0eff */
[----:B------:R-:W-:Y:S01]  /*8600*/  VIADD R10, R11, UR5 ;  /* 0x000000050b0a7c36 */ /* 0x000fe20008000000 */
[----:B------:R-:W3:Y:S01]  /*8610*/  LDCU UR4, c[0x0][0x39c] ;  /* 0x00007380ff0477ac */ /* 0x000ee20008000800 */
[----:B------:R-:W-:Y:S01]  /*8620*/  VIADD R9, R0, 0x40 ;  /* 0x0000004000097836 */ /* 0x000fe20000000000 */
[----:B------:R-:W-:Y:S02]  /*8630*/  SHF.R.S32.HI R11, RZ, 0x8, R8 ;  /* 0x00000008ff0b7819 */ /* 0x000fe40000011408 */
[----:B------:R-:W-:-:S02]  /*8640*/  IADD3 R8, P6, PT, R10, R2, RZ ;  /* 0x000000020a087210 */ /* 0x000fc40007fde0ff */
[----:B------:R-:W-:Y:S01]  /*8650*/  PRMT R13, R65, 0x9910, RZ ;  /* 0x00009910410d7816 */ /* 0x000fe200000000ff */
[----:B------:R5:W-:Y:S01]  /*8660*/  @P4 STG.E.U8 desc[UR18][R6.64], R11 ;  /* 0x0000000b06004986 */ /* 0x000be2000c101112 */
[----:B-1----:R-:W-:Y:S01]  /*8670*/  ISETP.LT.AND P4, PT, R9, UR7, !P0 ;  /* 0x0000000709007c0c */ /* 0x002fe2000c781270 */
[----:B------:R-:W1:Y:S01]  /*8680*/  LDCU UR7, c[0x0][0x39c] ;  /* 0x00007380ff0777ac */ /* 0x000e620008000800 */
[CC--:B------:R-:W-:Y:S01]  /*8690*/  LEA.HI.X.SX32 R9, R10.reuse, R3.reuse, 0x1, P6 ;  /* 0x000000030a097211 */ /* 0x0c0fe200030f0eff */
[----:B------:R-:W-:Y:S01]  /*86a0*/  VIADD R10, R10, UR5 ;  /* 0x000000050a0a7c36 */ /* 0x000fe20008000000 */
[----:B------:R-:W-:Y:S02]  /*86b0*/  SHF.R.S32.HI R13, RZ, 0x8, R13 ;  /* 0x00000008ff0d7819 */ /* 0x000fe4000001140d */
[----:B0-----:R-:W-:Y:S01]  /*86c0*/  ISETP.LT.AND P6, PT, R12, UR6, !P0 ;  /* 0x000000060c007c0c */ /* 0x001fe2000c7c1270 */
[----:B------:R0:W-:Y:S01]  /*86d0*/  @P2 STG.E.U8 desc[UR18][R8.64], R65 ;  /* 0x0000004108002986 */ /* 0x0001e2000c101112 */
[C---:B--2---:R-:W-:Y:S01]  /*86e0*/  IADD3 R4, P2, PT, R10.reuse, R2, RZ ;  /* 0x000000020a047210 */ /* 0x044fe20007f5e0ff */
[----:B------:R-:W2:Y:S01]  /*86f0*/  LDCU UR6, c[0x0][0x39c] ;  /* 0x00007380ff0677ac */ /* 0x000ea20008000800 */
[----:B------:R-:W-:Y:S01]  /*8700*/  PRMT R12, R67, 0x9910, RZ ;  /* 0x00009910430c7816 */ /* 0x000fe200000000ff */
[C---:B-----5:R-:W-:Y:S01]  /*8710*/  VIADD R11, R10.reuse, UR5 ;  /* 0x000000050a0b7c36 */ /* 0x060fe20008000000 */
[----:B------:R-:W-:Y:S01]  /*8720*/  LEA.HI.X.SX32 R5, R10, R3, 0x1, P2 ;  /* 0x000000030a057211 */ /* 0x000fe200010f0eff */
[----:B------:R-:W-:Y:S01]  /*8730*/  VIADD R10, R0, 0x42 ;  /* 0x00000042000a7836 */ /* 0x000fe20000000000 */
[----:B------:R-:W-:-:S02]  /*8740*/  F2FP.SATFINITE.E4M3.F32.PACK_AB_MERGE_C R87, R87, R86, RZ ;  /* 0x000000565757723e */ /* 0x000fc400048070ff */
[C---:B------:R-:W-:Y:S01]  /*8750*/  IADD3 R6, P2, PT, R11.reuse, R2, RZ ;  /* 0x000000020b067210 */ /* 0x040fe20007f5e0ff */
[----:B------:R5:W-:Y:S01]  /*8760*/  @P5 STG.E.U8 desc[UR18][R4.64], R13 ;  /* 0x0000000d04005986 */ /* 0x000be2000c101112 */
[----:B---3--:R-:W-:Y:S01]  /*8770*/  ISETP.LT.AND P5, PT, R10, UR4, !P0 ;  /* 0x000000040a007c0c */ /* 0x008fe2000c7a1270 */
[----:B------:R-:W3:Y:S01]  /*8780*/  LDCU UR4, c[0x0][0x39c] ;  /* 0x00007380ff0477ac */ /* 0x000ee20008000800 */
[CC--:B------:R-:W-:Y:S01]  /*8790*/  LEA.HI.X.SX32 R7, R11.reuse, R3.reuse, 0x1, P2 ;  /* 0x000000030b077211 */ /* 0x0c0fe200010f0eff */
[----:B------:R-:W-:Y:S01]  /*87a0*/  VIADD R11, R11, UR5 ;  /* 0x000000050b0b7c36 */ /* 0x000fe20008000000 */
[----:B------:R-:W-:Y:S02]  /*87b0*/  F2FP.SATFINITE.E4M3.F32.PACK_AB_MERGE_C R89, R89, R88, RZ ;  /* 0x000000585959723e */ /* 0x000fe400048070ff */
[----:B------:R-:W-:Y:S01]  /*87c0*/  F2FP.SATFINITE.E4M3.F32.PACK_AB_MERGE_C R91, R91, R90, RZ ;  /* 0x0000005a5b5b723e */ /* 0x000fe200048070ff */
[----:B------:R1:W-:Y:S01]  /*87d0*/  @P1 STG.E.U8 desc[UR18][R6.64], R67 ;  /* 0x0000004306001986 */ /* 0x0003e2000c101112 */
[CC--:B0-----:R-:W-:Y:S01]  /*87e0*/  IADD3 R8, P1, PT, R11.reuse, R2.reuse, RZ ;  /* 0x000000020b087210 */ /* 0x0c1fe20007f3e0ff */
[C---:B------:R-:W-:Y:S01]  /*87f0*/  VIADD R10, R11.reuse, UR5 ;  /* 0x000000050b0a7c36 */ /* 0x040fe20008000000 */
[----:B--2---:R-:W-:Y:S01]  /*8800*/  ISETP.LT.AND P2, PT, R14, UR6, !P0 ;  /* 0x000000060e007c0c */ /* 0x004fe2000c741270 */
[C---:B-----5:R-:W-:Y:S01]  /*8810*/  VIADD R5, R0.reuse, 0x44 ;  /* 0x0000004400057836 */ /* 0x060fe20000000000 */
[-C--:B------:R-:W-:Y:S01]  /*8820*/  LEA.HI.X.SX32 R9, R11, R3.reuse, 0x1, P1 ;  /* 0x000000030b097211 */ /* 0x080fe200008f0eff */
[----:B------:R-:W0:Y:S01]  /*8830*/  LDCU UR6, c[0x0][0x39c] ;  /* 0x00007380ff0677ac */ /* 0x000e220008000800 */
[----:B------:R-:W-:Y:S01]  /*8840*/  SHF.R.S32.HI R11, RZ, 0x8, R12 ;  /* 0x00000008ff0b7819 */ /* 0x000fe2000001140c */
[----:B------:R-:W-:Y:S01]  /*8850*/  VIADD R12, R0, 0x48 ;  /* 0x00000048000c7836 */ /* 0x000fe20000000000 */
[-C--:B------:R-:W-:Y:S01]  /*8860*/  IADD3 R4, P1, PT, R10, R2.reuse, RZ ;  /* 0x000000020a047210 */ /* 0x080fe20007f3e0ff */
[C---:B------:R-:W-:Y:S01]  /*8870*/  VIADD R14, R0.reuse, 0x55 ;  /* 0x00000055000e7836 */ /* 0x040fe20000000000 */
[----:B------:R-:W-:Y:S01]  /*8880*/  PRMT R13, R69, 0x9910, RZ ;  /* 0x00009910450d7816 */ /* 0x000fe200000000ff */
[----:B-1----:R-:W-:Y:S01]  /*8890*/  VIADD R6, R0, 0x45 ;  /* 0x0000004500067836 */ /* 0x002fe20000000000 */
[----:B------:R1:W-:Y:S01]  /*88a0*/  @P3 STG.E.U8 desc[UR18][R8.64], R11 ;  /* 0x0000000b08003986 */ /* 0x0003e2000c101112 */
[----:B------:R-:W-:Y:S01]  /*88b0*/  ISETP.LT.AND P3, PT, R5, UR7, !P0 ;  /* 0x0000000705007c0c */ /* 0x000fe2000c761270 */
[----:B------:R-:W2:Y:S01]  /*88c0*/  LDCU UR7, c[0x0][0x39c] ;  /* 0x00007380ff0777ac */ /* 0x000ea20008000800 */
[C---:B------:R-:W-:Y:S01]  /*88d0*/  LEA.HI.X.SX32 R5, R10.reuse, R3, 0x1, P1 ;  /* 0x000000030a057211 */ /* 0x040fe200008f0eff */
[----:B------:R-:W-:Y:S01]  /*88e0*/  VIADD R10, R10, UR5 ;  /* 0x000000050a0a7c36 */ /* 0x000fe20008000000 */
[----:B---3--:R-:W-:Y:S01]  /*88f0*/  ISETP.LT.AND P1, PT, R6, UR4, !P0 ;  /* 0x0000000406007c0c */ /* 0x008fe2000c721270 */
[----:B------:R-:W3:Y:S01]  /*8900*/  LDCU UR4, c[0x0][0x39c] ;  /* 0x00007380ff0477ac */ /* 0x000ee20008000800 */
[----:B------:R-:W-:Y:S01]  /*8910*/  SHF.R.S32.HI R13, RZ, 0x8, R13 ;  /* 0x00000008ff0d7819 */ /* 0x000fe2000001140d */
[----:B------:R5:W-:Y:S01]  /*8920*/  @P4 STG.E.U8 desc[UR18][R4.64], R69 ;  /* 0x0000004504004986 */ /* 0x000be2000c101112 */
[----:B------:R-:W-:-:S02]  /*8930*/  IADD3 R6, P4, PT, R10, R2, RZ ;  /* 0x000000020a067210 */ /* 0x000fc40007f9e0ff */
[----:B------:R-:W-:Y:S01]  /*8940*/  F2FP.SATFINITE.E4M3.F32.PACK_AB_MERGE_C R93, R93, R92, RZ ;  /* 0x0000005c5d5d723e */ /* 0x000fe200048070ff */
[C---:B-1----:R-:W-:Y:S01]  /*8950*/  VIADD R11, R10.reuse, UR5 ;  /* 0x000000050a0b7c36 */ /* 0x042fe20008000000 */
[-C--:B------:R-:W-:Y:S02]  /*8960*/  LEA.HI.X.SX32 R7, R10, R3.reuse, 0x1, P4 ;  /* 0x000000030a077211 */ /* 0x080fe400020f0eff */
[----:B------:R-:W-:Y:S02]  /*8970*/  PRMT R10, R71, 0x9910, RZ ;  /* 0x00009910470a7816 */ /* 0x000fe400000000ff */
[----:B------:R-:W-:Y:S01]  /*8980*/  IADD3 R8, P4, PT, R11, R2, RZ ;  /* 0x000000020b087210 */ /* 0x000fe20007f9e0ff */
[----:B------:R1:W-:Y:S01]  /*8990*/  @P6 STG.E.U8 desc[UR18][R6.64], R13 ;  /* 0x0000000d06006986 */ /* 0x0003e2000c101112 */
[----:B------:R-:W-:Y:S01]  /*89a0*/  F2FP.SATFINITE.E4M3.F32.PACK_AB_MERGE_C R95, R95, R94, RZ ;  /* 0x0000005e5f5f723e */ /* 0x000fe200048070ff */
[C---:B-----5:R-:W-:Y:S01]  /*89b0*/  VIADD R4, R0.reuse, 0x46 ;  /* 0x0000004600047836 */ /* 0x060fe20000000000 */
[C---:B------:R-:W-:Y:S01]  /*89c0*/  LEA.HI.X.SX32 R9, R11.reuse, R3, 0x1, P4 ;  /* 0x000000030b097211 */ /* 0x040fe200020f0eff */
[----:B------:R-:W-:Y:S01]  /*89d0*/  VIADD R11, R11, UR5 ;  /* 0x000000050b0b7c36 */ /* 0x000fe20008000000 */
[----:B------:R-:W-:Y:S01]  /*89e0*/  F2FP.SATFINITE.E4M3.F32.PACK_AB_MERGE_C R97, R97, R96, RZ ;  /* 0x000000606161723e */ /* 0x000fe200048070ff */
[----:B------:R-:W-:Y:S01]  /*89f0*/  VIADD R5, R0, 0x47 ;  /* 0x0000004700057836 */ /* 0x000fe20000000000 */
[----:B---3--:R-:W-:Y:S01]  /*8a00*/  ISETP.LT.AND P4, PT, R4, UR4, !P0 ;  /* 0x0000000404007c0c */ /* 0x008fe2000c781270 */
[----:B------:R3:W-:Y:S01]  /*8a10*/  @P5 STG.E.U8 desc[UR18][R8.64], R71 ;  /* 0x0000004708005986 */ /* 0x0007e2000c101112 */
[----:B------:R-:W-:Y:S01]  /*8a20*/  IADD3 R4, P5, PT, R11, R2, RZ ;  /* 0x000000020b047210 */ /* 0x000fe20007fbe0ff */
[----:B------:R-:W5:Y:S01]  /*8a30*/  LDCU UR4, c[0x0][0x39c] ;  /* 0x00007380ff0477ac */ /* 0x000f620008000800 */
[----:B0-----:R-:W-:-:S02]  /*8a40*/  ISETP.LT.AND P6, PT, R5, UR6, !P0 ;  /* 0x0000000605007c0c */ /* 0x001fc4000c7c1270 */
[CC--:B------:R-:W-:Y:S01]  /*8a50*/  LEA.HI.X.SX32 R5, R11.reuse, R3.reuse, 0x1, P5 ;  /* 0x000000030b057211 */ /* 0x0c0fe200028f0eff */
[----:B------:R-:W-:Y:S01]  /*8a60*/  VIADD R11, R11, UR5 ;  /* 0x000000050b0b7c36 */ /* 0x000fe20008000000 */
[----:B-1----:R-:W-:Y:S01]  /*8a70*/  SHF.R.S32.HI R13, RZ, 0x8, R10 ;  /* 0x00000008ff0d7819 */ /* 0x002fe2000001140a */
[----:B------:R-:W0:Y:S01]  /*8a80*/  LDCU UR6, c[0x0][0x39c] ;  /* 0x00007380ff0677ac */ /* 0x000e220008000800 */
[----:B--2---:R-:W-:Y:S01]  /*8a90*/  ISETP.LT.AND P5, PT, R12, UR7, !P0 ;  /* 0x000000070c007c0c */ /* 0x004fe2000c7a1270 */
[----:B------:R-:W-:Y:S01]  /*8aa0*/  VIADD R10, R11, UR5 ;  /* 0x000000050b0a7c36 */ /* 0x000fe20008000000 */
[----:B------:R-:W-:Y:S01]  /*8ab0*/  F2FP.SATFINITE.E4M3.F32.PACK_AB_MERGE_C R99, R99, R98, RZ ;  /* 0x000000626363723e */ /* 0x000fe200048070ff */
[----:B------:R1:W-:Y:S01]  /*8ac0*/  @P2 STG.E.U8 desc[UR18][R4.64], R13 ;  /* 0x0000000d04002986 */ /* 0x0003e2000c101112 */
[----:B------:R-:W-:Y:S01]  /*8ad0*/  IADD3 R6, P2, PT, R11, R2, RZ ;  /* 0x000000020b067210 */ /* 0x000fe20007f5e0ff */
[----:B------:R-:W-:Y:S01]  /*8ae0*/  VIADD R12, R0, 0x49 ;  /* 0x00000049000c7836 */ /* 0x000fe20000000000 */
[----:B---3--:R-:W-:Y:S01]  /*8af0*/  PRMT R9, R73, 0x9910, RZ ;  /* 0x0000991049097816 */ /* 0x008fe200000000ff */
[----:B------:R-:W2:Y:S01]  /*8b00*/  LDCU UR7, c[0x0][0x39c] ;  /* 0x00007380ff0777ac */ /* 0x000ea20008000800 */
[----:B------:R-:W-:-:S02]  /*8b10*/  LEA.HI.X.SX32 R7, R11, R3, 0x1, P2 ;  /* 0x000000030b077211 */ /* 0x000fc400010f0eff */
[C---:B------:R-:W-:Y:S01]  /*8b20*/  IADD3 R8, P2, PT, R10.reuse, R2, RZ ;  /* 0x000000020a087210 */ /* 0x040fe20007f5e0ff */
[----:B------:R-:W-:Y:S01]  /*8b30*/  IMAD.MOV.U32 R11, RZ, RZ, R9 ;  /* 0x000000ffff0b7224 */ /* 0x000fe200078e0009 */
[----:B------:R-:W-:Y:S01]  /*8b40*/  F2FP.SATFINITE.E4M3.F32.PACK_AB_MERGE_C R101, R101, R100, RZ ;  /* 0x000000646565723e */ /* 0x000fe200048070ff */
[----:B------:R3:W-:Y:S01]  /*8b50*/  @P3 STG.E.U8 desc[UR18][R6.64], R73 ;  /* 0x0000004906003986 */ /* 0x0007e2000c101112 */
[CC--:B------:R-:W-:Y:S01]  /*8b60*/  LEA.HI.X.SX32 R9, R10.reuse, R3.reuse, 0x1, P2 ;  /* 0x000000030a097211 */ /* 0x0c0fe200010f0eff */
[----:B------:R-:W-:Y:S01]  /*8b70*/  VIADD R10, R10, UR5 ;  /* 0x000000050a0a7c36 */ /* 0x000fe20008000000 */
[----:B------:R-:W-:Y:S01]  /*8b80*/  SHF.R.S32.HI R11, RZ, 0x8, R11 ;  /* 0x00000008ff0b7819 */ /* 0x000fe2000001140b */
[----:B-1----:R-:W-:Y:S01]  /*8b90*/  VIADD R5, R0, 0x4a ;  /* 0x0000004a00057836 */ /* 0x002fe20000000000 */
[----:B-----5:R-:W-:Y:S01]  /*8ba0*/  ISETP.LT.AND P2, PT, R12, UR4, !P0 ;  /* 0x000000040c007c0c */ /* 0x020fe2000c741270 */
[----:B------:R-:W1:Y:S01]  /*8bb0*/  LDCU UR4, c[0x0][0x39c] ;  /* 0x00007380ff0477ac */ /* 0x000e620008000800 */
[----:B------:R-:W-:Y:S01]  /*8bc0*/  PRMT R13, R75, 0x9910, RZ ;  /* 0x000099104b0d7816 */ /* 0x000fe200000000ff */
[----:B------:R5:W-:Y:S01]  /*8bd0*/  @P1 STG.E.U8 desc[UR18][R8.64], R11 ;  /* 0x0000000b08001986 */ /* 0x000be2000c101112 */
[----:B------:R-:W-:Y:S01]  /*8be0*/  IADD3 R4, P1, PT, R10, R2, RZ ;  /* 0x000000020a047210 */ /* 0x000fe20007f3e0ff */
[----:B------:R-:W-:Y:S01]  /*8bf0*/  VIADD R12, R0, 0x4b ;  /* 0x0000004b000c7836 */ /* 0x000fe20000000000 */
[----:B0-----:R-:W-:Y:S01]  /*8c00*/  ISETP.LT.AND P3, PT, R5, UR6, !P0 ;  /* 0x0000000605007c0c */ /* 0x001fe2000c761270 */
[----:B------:R-:W0:Y:S01]  /*8c10*/  LDCU UR6, c[0x0][0x39c] ;  /* 0x00007380ff0677ac */ /* 0x000e220008000800 */
[C---:B------:R-:W-:Y:S01]  /*8c20*/  LEA.HI.X.SX32 R5, R10.reuse, R3, 0x1, P1 ;  /* 0x000000030a057211 */ /* 0x040fe200008f0eff */
[----:B------:R-:W-:Y:S01]  /*8c30*/  VIADD R10, R10, UR5 ;  /* 0x000000050a0a7c36 */ /* 0x000fe20008000000 */
[----:B------:R-:W-:-:S02]  /*8c40*/  SHF.R.S32.HI R13, RZ, 0x8, R13 ;  /* 0x00000008ff0d7819 */ /* 0x000fc4000001140d */
[----:B--2---:R-:W-:Y:S01]  /*8c50*/  ISETP.LT.AND P1, PT, R12, UR7, !P0 ;  /* 0x000000070c007c0c */ /* 0x004fe2000c721270 */
[----:B------:R2:W-:Y:S01]  /*8c60*/  @P4 STG.E.U8 desc[UR18][R4.64], R75 ;  /* 0x0000004b04004986 */ /* 0x0005e2000c101112 */
[CC--:B---3--:R-:W-:Y:S01]  /*8c70*/  IADD3 R6, P4, PT, R10.reuse, R2.reuse, RZ ;  /* 0x000000020a067210 */ /* 0x0c8fe20007f9e0ff */
[----:B-----5:R-:W-:Y:S01]  /*8c80*/  VIADD R11, R10, UR5 ;  /* 0x000000050a0b7c36 */ /* 0x020fe20008000000 */
[----:B------:R-:W3:Y:S01]  /*8c90*/  LDCU UR7, c[0x0][0x39c] ;  /* 0x00007380ff0777ac */ /* 0x000ee20008000800 */
[----:B------:R-:W-:Y:S01]  /*8ca0*/  VIADD R12, R0, 0x4d ;  /* 0x0000004d000c7836 */ /* 0x000fe20000000000 */
[-C--:B------:R-:W-:Y:S01]  /*8cb0*/  LEA.HI.X.SX32 R7, R10, R3.reuse, 0x1, P4 ;  /* 0x000000030a077211 */ /* 0x080fe200020f0eff */
[----:B------:R-:W-:Y:S01]  /*8cc0*/  VIADD R10, R0, 0x4c ;  /* 0x0000004c000a7836 */ /* 0x000fe20000000000 */
[----:B------:R-:W-:Y:S02]  /*8cd0*/  IADD3 R8, P4, PT, R11, R2, RZ ;  /* 0x000000020b087210 */ /* 0x000fe40007f9e0ff */
[----:B------:R-:W-:Y:S01]  /*8ce0*/  F2FP.SATFINITE.E4M3.F32.PACK_AB_MERGE_C R103, R103, R102, RZ ;  /* 0x000000666767723e */ /* 0x000fe200048070ff */
[----:B------:R5:W-:Y:S01]  /*8cf0*/  @P6 STG.E.U8 desc[UR18][R6.64], R13 ;  /* 0x0000000d06006986 */ /* 0x000be2000c101112 */
[C---:B------:R-:W-:Y:S01]  /*8d00*/  LEA.HI.X.SX32 R9, R11.reuse, R3, 0x1, P4 ;  /* 0x000000030b097211 */ /* 0x040fe200020f0eff */
[----:B------:R-:W-:Y:S01]  /*8d10*/  VIADD R11, R11, UR5 ;  /* 0x000000050b0b7c36 */ /* 0x000fe20008000000 */
[----:B-1----:R-:W-:Y:S01]  /*8d20*/  ISETP.LT.AND P4, PT, R10, UR4, !P0 ;  /* 0x000000040a007c0c */ /* 0x002fe2000c781270 */
[----:B------:R-:W1:Y:S01]  /*8d30*/  LDCU UR4, c[0x0][0x39c] ;  /* 0x00007380ff0477ac */ /* 0x000e620008000800 */
[----:B------:R-:W-:Y:S01]  /*8d40*/  PRMT R10, R77, 0x9910, RZ ;  /* 0x000099104d0a7816 */ /* 0x000fe200000000ff */
[----:B------:R3:W-:Y:S01]  /*8d50*/  @P5 STG.E.U8 desc[UR18][R8.64], R77 ;  /* 0x0000004d08005986 */ /* 0x0007e2000c101112 */
[----:B--2---:R-:W-:-:S02]  /*8d60*/  IADD3 R4, P5, PT, R11, R2, RZ ;  /* 0x000000020b047210 */ /* 0x004fc40007fbe0ff */
[----:B------:R-:W-:Y:S02]  /*8d70*/  F2FP.SATFINITE.E4M3.F32.PACK_AB_MERGE_C R105, R105, R104, RZ ;  /* 0x000000686969723e */ /* 0x000fe400048070ff */
[CC--:B------:R-:W-:Y:S01]  /*8d80*/  LEA.HI.X.SX32 R5, R11.reuse, R3.reuse, 0x1, P5 ;  /* 0x000000030b057211 */ /* 0x0c0fe200028f0eff */
[----:B------:R-:W-:Y:S01]  /*8d90*/  VIADD R11, R11, UR5 ;  /* 0x000000050b0b7c36 */ /* 0x000fe20008000000 */
[----:B-----5:R-:W-:Y:S02]  /*8da0*/  SHF.R.S32.HI R13, RZ, 0x8, R10 ;  /* 0x00000008ff0d7819 */ /* 0x020fe4000001140a */
[----:B0-----:R-:W-:Y:S01]  /*8db0*/  ISETP.LT.AND P5, PT, R12, UR6, !P0 ;  /* 0x000000060c007c0c */ /* 0x001fe2000c7a1270 */
[----:B------:R-:W0:Y:S01]  /*8dc0*/  LDCU UR6, c[0x0][0x39c] ;  /* 0x00007380ff0677ac */ /* 0x000e220008000800 */
[C---:B------:R-:W-:Y:S01]  /*8dd0*/  VIADD R10, R11.reuse, UR5 ;  /* 0x000000050b0a7c36 */ /* 0x040fe20008000000 */
[----:B------:R2:W-:Y:S01]  /*8de0*/  @P2 STG.E.U8 desc[UR18][R4.64], R13 ;  /* 0x0000000d04002986 */ /* 0x0005e2000c101112 */
[----:B------:R-:W-:Y:S01]  /*8df0*/  IADD3 R6, P2, PT, R11, R2, RZ ;  /* 0x000000020b067210 */ /* 0x000fe20007f5e0ff */
[C---:B---3--:R-:W-:Y:S01]  /*8e00*/  VIADD R8, R0.reuse, 0x4e ;  /* 0x0000004e00087836 */ /* 0x048fe20000000000 */
[----:B------:R-:W-:Y:S01]  /*8e10*/  PRMT R12, R79, 0x9910, RZ ;  /* 0x000099104f0c7816 */ /* 0x000fe200000000ff */
[----:B------:R-:W-:Y:S01]  /*8e20*/  VIADD R9, R0, 0x4f ;  /* 0x0000004f00097836 */ /* 0x000fe20000000000 */
[----:B------:R-:W-:-:S02]  /*8e30*/  LEA.HI.X.SX32 R7, R11, R3, 0x1, P2 ;  /* 0x000000030b077211 */ /* 0x000fc400010f0eff */
[----:B-1----:R-:W-:Y:S01]  /*8e40*/  ISETP.LT.AND P2, PT, R8, UR4, !P0 ;  /* 0x0000000408007c0c */ /* 0x002fe2000c741270 */
        /* <DEDUP_REMOVED lines=13> */
[----:B0-----:R-:W-:Y:S01]  /*8f20*/  ISETP.LT.AND P1, PT, R5, UR6, !P0 ;  /* 0x0000000605007c0c */ /* 0x001fe2000c721270 */
[----:B-1----:R-:W-:Y:S01]  /*8f30*/  VIADD R7, R0, 0x51 ;  /* 0x0000005100077836 */ /* 0x002fe20000000000 */
        /* <DEDUP_REMOVED lines=186> */
[----:B------:R-:W-:Y:S01]  /*9ae0*/  IADD3 R6, P2, PT, R11, R2, RZ ;  /* 0x000000020b067210 */ /* 0x000fe20007f5e0ff */
[----:B------:R5:W-:Y:S01]  /*9af0*/  @P4 STG.E.U8 desc[UR18][R4.64], R13 ;  /* 0x0000000d04004986 */ /* 0x000be2000c101112 */
[----:B------:R-:W-:Y:S02]  /*9b00*/  F2FP.SATFINITE.E4M3.F32.PACK_AB_MERGE_C R123, R123, R122, RZ ;  /* 0x0000007a7b7b723e */ /* 0x000fe400048070ff */
[CC--:B------:R-:W-:Y:S01]  /*9b10*/  LEA.HI.X.SX32 R7, R11.reuse, R3.reuse, 0x1, P2 ;  /* 0x000000030b077211 */ /* 0x0c0fe200010f0eff */
[----:B------:R-:W-:Y:S01]  /*9b20*/  VIADD R11, R11, UR5 ;  /* 0x000000050b0b7c36 */ /* 0x000fe20008000000 */
[----:B---3--:R-:W-:Y:S01]  /*9b30*/  ISETP.LT.AND P2, PT, R10, UR4, !P0 ;  /* 0x000000040a007c0c */ /* 0x008fe2000c741270 */
[----:B------:R-:W3:Y:S01]  /*9b40*/  LDCU UR4, c[0x0][0x39c] ;  /* 0x00007380ff0477ac */ /* 0x000ee20008000800 */
[----:B------:R-:W-:Y:S01]  /*9b50*/  F2FP.SATFINITE.E4M3.F32.PACK_AB_MERGE_C R125, R125, R124, RZ ;  /* 0x0000007c7d7d723e */ /* 0x000fe200048070ff */
[----:B------:R1:W-:Y:S01]  /*9b60*/  @P1 STG.E.U8 desc[UR18][R6.64], R103 ;  /* 0x0000006706001986 */ /* 0x0003e2000c101112 */
[C---:B0-----:R-:W-:Y:S01]  /*9b70*/  IADD3 R8, P1, PT, R11.reuse, R2, RZ ;  /* 0x000000020b087210 */ /* 0x041fe20007f3e0ff */
[----:B------:R-:W-:Y:S01]  /*9b80*/  VIADD R10, R11, UR5 ;  /* 0x000000050b0a7c36 */ /* 0x000fe20008000000 */
[----:B------:R-:W-:Y:S01]  /*9b90*/  PRMT R17, R125, 0x9910, RZ ;  /* 0x000099107d117816 */ /* 0x000fe200000000ff */
[----:B-----5:R-:W-:Y:S01]  /*9ba0*/  VIADD R5, R0, 0x68 ;  /* 0x0000006800057836 */ /* 0x020fe20000000000 */
[----:B------:R-:W-:-:S02]  /*9bb0*/  LEA.HI.X.SX32 R9, R11, R3, 0x1, P1 ;  /* 0x000000030b097211 */ /* 0x000fc400008f0eff */
[----:B------:R-:W-:Y:S01]  /*9bc0*/  SHF.R.S32.HI R11, RZ, 0x8, R12 ;  /* 0x00000008ff0b7819 */ /* 0x000fe2000001140c */
[----:B------:R-:W-:Y:S01]  /*9bd0*/  VIADD R12, R0, 0x6c ;  /* 0x0000006c000c7836 */ /* 0x000fe20000000000 */
[-C--:B------:R-:W-:Y:S02]  /*9be0*/  IADD3 R4, P4, PT, R10, R2.reuse, RZ ;  /* 0x000000020a047210 */ /* 0x080fe40007f9e0ff */
[----:B--2---:R-:W-:Y:S01]  /*9bf0*/  ISETP.LT.AND P1, PT, R14, UR6, !P0 ;  /* 0x000000060e007c0c */ /* 0x004fe2000c721270 */
[----:B-1----:R-:W-:Y:S01]  /*9c00*/  VIADD R6, R0, 0x69 ;  /* 0x0000006900067836 */ /* 0x002fe20000000000 */
[----:B------:R0:W-:Y:S01]  /*9c10*/  @P6 STG.E.U8 desc[UR18][R8.64], R11 ;  /* 0x0000000b08006986 */ /* 0x0001e2000c101112 */
[----:B------:R-:W-:Y:S01]  /*9c20*/  ISETP.LT.AND P6, PT, R5, UR7, !P0 ;  /* 0x0000000705007c0c */ /* 0x000fe2000c7c1270 */
[----:B------:R-:W1:Y:S01]  /*9c30*/  LDCU UR6, c[0x0][0x39c] ;  /* 0x00007380ff0677ac */ /* 0x000e620008000800 */
[CC--:B------:R-:W-:Y:S01]  /*9c40*/  LEA.HI.X.SX32 R5, R10.reuse, R3.reuse, 0x1, P4 ;  /* 0x000000030a057211 */ /* 0x0c0fe200020f0eff */
[----:B------:R-:W-:Y:S01]  /*9c50*/  VIADD R10, R10, UR5 ;  /* 0x000000050a0a7c36 */ /* 0x000fe20008000000 */
[----:B---3--:R-:W-:Y:S01]  /*9c60*/  ISETP.LT.AND P4, PT, R6, UR4, !P0 ;  /* 0x0000000406007c0c */ /* 0x008fe2000c781270 */
[----:B------:R-:W2:Y:S01]  /*9c70*/  LDCU UR4, c[0x0][0x39c] ;  /* 0x00007380ff0477ac */ /* 0x000ea20008000800 */
[----:B------:R-:W-:Y:S01]  /*9c80*/  PRMT R13, R105, 0x9910, RZ ;  /* 0x00009910690d7816 */ /* 0x000fe200000000ff */
[----:B------:R3:W-:Y:S01]  /*9c90*/  @P3 STG.E.U8 desc[UR18][R4.64], R105 ;  /* 0x0000006904003986 */ /* 0x0007e2000c101112 */
[C---:B------:R-:W-:Y:S01]  /*9ca0*/  IADD3 R6, P3, PT, R10.reuse, R2, RZ ;  /* 0x000000020a067210 */ /* 0x040fe20007f7e0ff */
[----:B------:R-:W5:Y:S01]  /*9cb0*/  LDCU UR7, c[0x0][0x39c] ;  /* 0x00007380ff0777ac */ /* 0x000f620008000800 */
[----:B------:R-:W-:Y:S01]  /*9cc0*/  SHF.R.S32.HI R13, RZ, 0x8, R13 ;  /* 0x00000008ff0d7819 */ /* 0x000fe2000001140d */
[C---:B0-----:R-:W-:Y:S01]  /*9cd0*/  VIADD R11, R10.reuse, UR5 ;  /* 0x000000050a0b7c36 */ /* 0x041fe20008000000 */
[----:B------:R-:W-:Y:S01]  /*9ce0*/  LEA.HI.X.SX32 R7, R10, R3, 0x1, P3 ;  /* 0x000000030a077211 */ /* 0x000fe200018f0eff */
[----:B------:R-:W-:Y:S01]  /*9cf0*/  VIADD R14, R0, 0x79 ;  /* 0x00000079000e7836 */ /* 0x000fe20000000000 */
[----:B------:R-:W-:-:S02]  /*9d00*/  PRMT R10, R107, 0x9910, RZ ;  /* 0x000099106b0a7816 */ /* 0x000fc400000000ff */
[C---:B------:R-:W-:Y:S01]  /*9d10*/  IADD3 R8, P3, PT, R11.reuse, R2, RZ ;  /* 0x000000020b087210 */ /* 0x040fe20007f7e0ff */
[----:B------:R0:W-:Y:S01]  /*9d20*/  @P5 STG.E.U8 desc[UR18][R6.64], R13 ;  /* 0x0000000d06005986 */ /* 0x0001e2000c101112 */
[----:B------:R-:W-:Y:S01]  /*9d30*/  SHF.R.S32.HI R17, RZ, 0x8, R17 ;  /* 0x00000008ff117819 */ /* 0x000fe20000011411 */
[C---:B---3--:R-:W-:Y:S01]  /*9d40*/  VIADD R4, R0.reuse, 0x6a ;  /* 0x0000006a00047836 */ /* 0x048fe20000000000 */
[C---:B------:R-:W-:Y:S01]  /*9d50*/  LEA.HI.X.SX32 R9, R11.reuse, R3, 0x1, P3 ;  /* 0x000000030b097211 */ /* 0x040fe200018f0eff */
[----:B------:R-:W-:Y:S01]  /*9d60*/  VIADD R11, R11, UR5 ;  /* 0x000000050b0b7c36 */ /* 0x000fe20008000000 */
[----:B------:R-:W-:Y:S01]  /*9d70*/  F2FP.SATFINITE.E4M3.F32.PACK_AB_MERGE_C R127, R127, R126, RZ ;  /* 0x0000007e7f7f723e */ /* 0x000fe200048070ff */
[----:B------:R-:W-:Y:S01]  /*9d80*/  VIADD R5, R0, 0x6b ;  /* 0x0000006b00057836 */ /* 0x000fe20000000000 */
[----:B--2---:R-:W-:Y:S01]  /*9d90*/  ISETP.LT.AND P3, PT, R4, UR4, !P0 ;  /* 0x0000000404007c0c */ /* 0x004fe2000c761270 */
[----:B------:R2:W-:Y:S01]  /*9da0*/  @P2 STG.E.U8 desc[UR18][R8.64], R107 ;  /* 0x0000006b08002986 */ /* 0x0005e2000c101112 */
[----:B------:R-:W-:Y:S01]  /*9db0*/  IADD3 R4, P2, PT, R11, R2, RZ ;  /* 0x000000020b047210 */ /* 0x000fe20007f5e0ff */
[----:B------:R-:W3:Y:S01]  /*9dc0*/  LDCU UR4, c[0x0][0x39c] ;  /* 0x00007380ff0477ac */ /* 0x000ee20008000800 */
[----:B-1----:R-:W-:-:S02]  /*9dd0*/  ISETP.LT.AND P5, PT, R5, UR6, !P0 ;  /* 0x0000000605007c0c */ /* 0x002fc4000c7a1270 */
[CC--:B------:R-:W-:Y:S01]  /*9de0*/  LEA.HI.X.SX32 R5, R11.reuse, R3.reuse, 0x1, P2 ;  /* 0x000000030b057211 */ /* 0x0c0fe200010f0eff */
[----:B------:R-:W-:Y:S01]  /*9df0*/  VIADD R11, R11, UR5 ;  /* 0x000000050b0b7c36 */ /* 0x000fe20008000000 */
[----:B0-----:R-:W-:Y:S01]  /*9e00*/  SHF.R.S32.HI R13, RZ, 0x8, R10 ;  /* 0x00000008ff0d7819 */ /* 0x001fe2000001140a */
[----:B------:R-:W0:Y:S01]  /*9e10*/  LDCU UR6, c[0x0][0x39c] ;  /* 0x00007380ff0677ac */ /* 0x000e220008000800 */
[----:B-----5:R-:W-:Y:S01]  /*9e20*/  ISETP.LT.AND P2, PT, R12, UR7, !P0 ;  /* 0x000000070c007c0c */ /* 0x020fe2000c741270 */
[----:B------:R-:W-:Y:S01]  /*9e30*/  VIADD R10, R11, UR5 ;  /* 0x000000050b0a7c36 */ /* 0x000fe20008000000 */
[----:B------:R-:W-:Y:S01]  /*9e40*/  F2FP.SATFINITE.E4M3.F32.PACK_AB_MERGE_C R129, R129, R128, RZ ;  /* 0x000000808181723e */ /* 0x000fe200048070ff */
[----:B------:R1:W-:Y:S01]  /*9e50*/  @P1 STG.E.U8 desc[UR18][R4.64], R13 ;  /* 0x0000000d04001986 */ /* 0x0003e2000c101112 */
[----:B------:R-:W-:Y:S01]  /*9e60*/  IADD3 R6, P1, PT, R11, R2, RZ ;  /* 0x000000020b067210 */ /* 0x000fe20007f3e0ff */
[----:B------:R-:W-:Y:S01]  /*9e70*/  VIADD R12, R0, 0x6d ;  /* 0x0000006d000c7836 */ /* 0x000fe20000000000 */
[----:B--2---:R-:W-:Y:S01]  /*9e80*/  PRMT R9, R109, 0x9910, RZ ;  /* 0x000099106d097816 */ /* 0x004fe200000000ff */
        /* <DEDUP_REMOVED lines=10> */
[----:B---3--:R-:W-:Y:S01]  /*9f30*/  ISETP.LT.AND P1, PT, R12, UR4, !P0 ;  /* 0x000000040c007c0c */ /* 0x008fe2000c721270 */
        /* <DEDUP_REMOVED lines=12> */
[CC--:B-----5:R-:W-:Y:S01]  /*a000*/  IADD3 R6, P3, PT, R10.reuse, R2.reuse, RZ ;  /* 0x000000020a067210 */ /* 0x0e0fe20007f7e0ff */
[----:B---3--:R-:W-:Y:S01]  /*a010*/  VIADD R11, R10, UR5 ;  /* 0x000000050a0b7c36 */ /* 0x008fe20008000000 */
[----:B------:R-:W3:Y:S01]  /*a020*/  LDCU UR7, c[0x0][0x39c] ;  /* 0x00007380ff0777ac */ /* 0x000ee20008000800 */
[----:B------:R-:W-:Y:S01]  /*a030*/  VIADD R12, R0, 0x71 ;  /* 0x00000071000c7836 */ /* 0x000fe20000000000 */
[-C--:B------:R-:W-:Y:S01]  /*a040*/  LEA.HI.X.SX32 R7, R10, R3.reuse, 0x1, P3 ;  /* 0x000000030a077211 */ /* 0x080fe200018f0eff */
[----:B------:R-:W-:Y:S01]  /*a050*/  VIADD R10, R0, 0x70 ;  /* 0x00000070000a7836 */ /* 0x000fe20000000000 */
[-C--:B------:R-:W-:Y:S02]  /*a060*/  IADD3 R8, P3, PT, R11, R2.reuse, RZ ;  /* 0x000000020b087210 */ /* 0x080fe40007f7e0ff */
[----:B------:R-:W-:Y:S01]  /*a070*/  PRMT R19, R131, 0x9910, RZ ;  /* 0x0000991083137816 */ /* 0x000fe200000000ff */
        /* <DEDUP_REMOVED lines=8> */
[----:B------:R-:W-:Y:S02]  /*a100*/  SHF.R.S32.HI R19, RZ, 0x8, R19 ;  /* 0x00000008ff137819 */ /* 0x000fe40000011413 */
[C---:B------:R-:W-:Y:S01]  /*a110*/  LEA.HI.X.SX32 R5, R11.reuse, R3, 0x1, P2 ;  /* 0x000000030b057211 */ /* 0x040fe200010f0eff */
[----:B------:R-:W-:Y:S01]  /*a120*/  VIADD R11, R11, UR5 ;  /* 0x000000050b0b7c36 */ /* 0x000fe20008000000 */
[----:B-----5:R-:W-:Y:S02]  /*a130*/  SHF.R.S32.HI R13, RZ, 0x8, R10 ;  /* 0x00000008ff0d7819 */ /* 0x020fe4000001140a */
[----:B0-----:R-:W-:Y:S01]  /*a140*/  ISETP.LT.AND P2, PT, R12, UR6, !P0 ;  /* 0x000000060c007c0c */ /* 0x001fe2000c741270 */
[----:B------:R-:W0:Y:S01]  /*a150*/  LDCU UR6, c[0x0][0x39c] ;  /* 0x00007380ff0677ac */ /* 0x000e220008000800 */
[----:B------:R-:W-:Y:S01]  /*a160*/  PRMT R12, R115, 0x9910, RZ ;  /* 0x00009910730c7816 */ /* 0x000fe200000000ff */
[----:B------:R2:W-:Y:S01]  /*a170*/  @P1 STG.E.U8 desc[UR18][R4.64], R13 ;  /* 0x0000000d04001986 */ /* 0x0005e2000c101112 */
[----:B------:R-:W-:Y:S01]  /*a180*/  IADD3 R6, P1, PT, R11, R2, RZ ;  /* 0x000000020b067210 */ /* 0x000fe20007f3e0ff */
[----:B---3--:R-:W-:-:S02]  /*a190*/  VIADD R8, R0, 0x72 ;  /* 0x0000007200087836 */ /* 0x008fc40000000000 */
[C---:B------:R-:W-:Y:S01]  /*a1a0*/  VIADD R10, R11.reuse, UR5 ;  /* 0x000000050b0a7c36 */ /* 0x040fe20008000000 */
[-C--:B------:R-:W-:Y:S01]  /*a1b0*/  LEA.HI.X.SX32 R7, R11, R3.reuse, 0x1, P1 ;  /* 0x000000030b077211 */ /* 0x080fe200008f0eff */
[----:B------:R-:W-:Y:S01]  /*a1c0*/  VIADD R9, R0, 0x73 ;  /* 0x0000007300097836 */ /* 0x000fe20000000000 */
[----:B-1----:R-:W-:Y:S01]  /*a1d0*/  ISETP.LT.AND P1, PT, R8, UR4, !P0 ;  /* 0x0000000408007c0c */ /* 0x002fe2000c721270 */
[----:B------:R-:W-:Y:S01]  /*a1e0*/  IMAD.MOV.U32 R11, RZ, RZ, R12 ;  /* 0x000000ffff0b7224 */ /* 0x000fe200078e000c */
[CC--:B------:R-:W-:Y:S01]  /*a1f0*/  IADD3 R8, P5, PT, R10.reuse, R2.reuse, RZ ;  /* 0x000000020a087210 */ /* 0x0c0fe20007fbe0ff */
[----:B------:R1:W-:Y:S01]  /*a200*/  @P6 STG.E.U8 desc[UR18][R6.64], R115 ;  /* 0x0000007306006986 */ /* 0x0003e2000c101112 */
[----:B------:R-:W-:Y:S01]  /*a210*/  ISETP.LT.AND P6, PT, R9, UR7, !P0 ;  /* 0x0000000709007c0c */ /* 0x000fe2000c7c1270 */
[----:B------:R-:W3:Y:S01]  /*a220*/  LDCU UR4, c[0x0][0x39c] ;  /* 0x00007380ff0477ac */ /* 0x000ee20008000800 */
[CC--:B------:R-:W-:Y:S01]  /*a230*/  LEA.HI.X.SX32 R9, R10.reuse, R3.reuse, 0x1, P5 ;  /* 0x000000030a097211 */ /* 0x0c0fe200028f0eff */
[----:B------:R-:W-:Y:S01]  /*a240*/  VIADD R10, R10, UR5 ;  /* 0x000000050a0a7c36 */ /* 0x000fe20008000000 */
[----:B------:R-:W-:Y:S01]  /*a250*/  SHF.R.S32.HI R11, RZ, 0x8, R11 ;  /* 0x00000008ff0b7819 */ /* 0x000fe2000001140b */
[C---:B--2---:R-:W-:Y:S01]  /*a260*/  VIADD R5, R0.reuse, 0x74 ;  /* 0x0000007400057836 */ /* 0x044fe20000000000 */
[----:B------:R-:W2:Y:S01]  /*a270*/  LDCU UR7, c[0x0][0x39c] ;  /* 0x00007380ff0777ac */ /* 0x000ea20008000800 */
[----:B------:R-:W-:Y:S01]  /*a280*/  PRMT R13, R117, 0x9910, RZ ;  /* 0x00009910750d7816 */ /* 0x000fe200000000ff */
[----:B------:R-:W-:Y:S01]  /*a290*/  VIADD R12, R0, 0x78 ;  /* 0x00000078000c7836 */ /* 0x000fe20000000000 */
[----:B------:R5:W-:Y:S01]  /*a2a0*/  @P4 STG.E.U8 desc[UR18][R8.64], R11 ;  /* 0x0000000b08004986 */ /* 0x000be2000c101112 */
[----:B------:R-:W-:Y:S01]  /*a2b0*/  IADD3 R4, P4, PT, R10, R2, RZ ;  /* 0x000000020a047210 */ /* 0x000fe20007f9e0ff */
[----:B-1----:R-:W-:Y:S01]  /*a2c0*/  VIADD R7, R0, 0x75 ;  /* 0x0000007500077836 */ /* 0x002fe20000000000 */
[----:B0-----:R-:W-:Y:S01]  /*a2d0*/  ISETP.LT.AND P5, PT, R5, UR6, !P0 ;  /* 0x0000000605007c0c */ /* 0x001fe2000c7a1270 */
[----:B------:R-:W0:Y:S01]  /*a2e0*/  LDCU UR6, c[0x0][0x39c] ;  /* 0x00007380ff0677ac */ /* 0x000e220008000800 */
[C---:B------:R-:W-:Y:S01]  /*a2f0*/  LEA.HI.X.SX32 R5, R10.reuse, R3, 0x1, P4 ;  /* 0x000000030a057211 */ /* 0x040fe200020f0eff */
[----:B------:R-:W-:Y:S01]  /*a300*/  VIADD R10, R10, UR5 ;  /* 0x000000050a0a7c36 */ /* 0x000fe20008000000 */
[----:B------:R-:W-:-:S03]  /*a310*/  SHF.R.S32.HI R13, RZ, 0x8, R13 ;  /* 0x00000008ff0d7819 */ /* 0x000fc6000001140d */
[----:B------:R1:W-:Y:S01]  /*a320*/  @P3 STG.E.U8 desc[UR18][R4.64], R117 ;  /* 0x0000007504003986 */ /* 0x0003e2000c101112 */
[CC--:B------:R-:W-:Y:S01]  /*a330*/  IADD3 R6, P3, PT, R10.reuse, R2.reuse, RZ ;  /* 0x000000020a067210 */ /* 0x0c0fe20007f7e0ff */
[----:B-----5:R-:W-:Y:S01]  /*a340*/  VIADD R11, R10, UR5 ;  /* 0x000000050a0b7c36 */ /* 0x020fe20008000000 */
[----:B---3--:R-:W-:Y:S01]  /*a350*/  ISETP.LT.AND P4, PT, R7, UR4, !P0 ;  /* 0x0000000407007c0c */ /* 0x008fe2000c781270 */
[----:B------:R-:W-:Y:S01]  /*a360*/  VIADD R9, R0, 0x76 ;  /* 0x0000007600097836 */ /* 0x000fe20000000000 */
[-C--:B------:R-:W-:Y:S01]  /*a370*/  LEA.HI.X.SX32 R7, R10, R3.reuse, 0x1, P3 ;  /* 0x000000030a077211 */ /* 0x080fe200018f0eff */
[----:B------:R-:W-:Y:S01]  /*a380*/  VIADD R10, R0, 0x77 ;  /* 0x00000077000a7836 */ /* 0x000fe20000000000 */
[----:B------:R-:W-:Y:S01]  /*a390*/  IADD3 R8, P3, PT, R11, R2, RZ ;  /* 0x000000020b087210 */ /* 0x000fe20007f7e0ff */
[----:B------:R-:W3:Y:S02]  /*a3a0*/  LDCU UR4, c[0x0][0x39c] ;  /* 0x00007380ff0477ac */ /* 0x000ee40008000800 */
        /* <DEDUP_REMOVED lines=8> */
[C---:B------:R-:W-:Y:S01]  /*a430*/  IADD3 R4, P1, PT, R11.reuse, R2, RZ ;  /* 0x000000020b047210 */ /* 0x040fe20007f3e0ff */
[C---:B------:R-:W-:Y:S01]  /*a440*/  VIADD R10, R11.reuse, UR5 ;  /* 0x000000050b0a7c36 */ /* 0x040fe20008000000 */
[----:B------:R-:W1:Y:S01]  /*a450*/  LDCU UR6, c[0x0][0x39c] ;  /* 0x00007380ff0677ac */ /* 0x000e620008000800 */
[----:B-----5:R-:W-:Y:S01]  /*a460*/  IMAD.MOV.U32 R6, RZ, RZ, R5 ;  /* 0x000000ffff067224 */ /* 0x020fe200078e0005 */
[----:B------:R-:W-:Y:S01]  /*a470*/  LEA.HI.X.SX32 R5, R11, R3, 0x1, P1 ;  /* 0x000000030b057211 */ /* 0x000fe200008f0eff */
[----:B------:R-:W-:-:S03]  /*a480*/  VIADD R13, R0, 0x7a ;  /* 0x0000007a000d7836 */ /* 0x000fc60000000000 */
[----:B------:R-:W-:Y:S02]  /*a490*/  SHF.R.S32.HI R11, RZ, 0x8, R6 ;  /* 0x00000008ff0b7819 */ /* 0x000fe40000011406 */
[----:B------:R-:W-:-:S03]  /*a4a0*/  IADD3 R6, P1, PT, R10, R2, RZ ;  /* 0x000000020a067210 */ /* 0x000fc60007f3e0ff */
[----:B------:R5:W-:Y:S01]  /*a4b0*/  @P6 STG.E.U8 desc[UR18][R4.64], R11 ;  /* 0x0000000b04006986 */ /* 0x000be2000c101112 */
[CC--:B------:R-:W-:Y:S01]  /*a4c0*/  LEA.HI.X.SX32 R7, R10.reuse, R3.reuse, 0x1, P1 ;  /* 0x000000030a077211 */ /* 0x0c0fe200008f0eff */
[----:B------:R-:W-:Y:S01]  /*a4d0*/  VIADD R10, R10, UR5 ;  /* 0x000000050a0a7c36 */ /* 0x000fe20008000000 */
[----:B---3--:R-:W-:Y:S01]  /*a4e0*/  ISETP.LT.AND P1, PT, R12, UR4, !P0 ;  /* 0x000000040c007c0c */ /* 0x008fe2000c721270 */
[----:B------:R-:W3:Y:S01]  /*a4f0*/  LDCU UR4, c[0x0][0x39c] ;  /* 0x00007380ff0477ac */ /* 0x000ee20008000800 */
[----:B------:R-:W-:Y:S01]  /*a500*/  PRMT R12, R121, 0x9910, RZ ;  /* 0x00009910790c7816 */ /* 0x000fe200000000ff */
[----:B------:R4:W-:Y:S01]  /*a510*/  @P5 STG.E.U8 desc[UR18][R6.64], R121 ;  /* 0x0000007906005986 */ /* 0x0009e2000c101112 */
[----:B0-----:R-:W-:Y:S02]  /*a520*/  IADD3 R8, P5, PT, R10, R2, RZ ;  /* 0x000000020a087210 */ /* 0x001fe40007fbe0ff */
[----:B-1----:R-:W-:Y:S01]  /*a530*/  ISETP.LT.AND P6, PT, R14, UR6, !P0 ;  /* 0x000000060e007c0c */ /* 0x002fe2000c7c1270 */
[----:B------:R-:W0:Y:S01]  /*a540*/  LDCU UR6, c[0x0][0x39c] ;  /* 0x00007380ff0677ac */ /* 0x000e220008000800 */
[C---:B------:R-:W-:Y:S01]  /*a550*/  LEA.HI.X.SX32 R9, R10.reuse, R3, 0x1, P5 ;  /* 0x000000030a097211 */ /* 0x040fe200028f0eff */
[----:B------:R-:W-:Y:S01]  /*a560*/  VIADD R10, R10, UR5 ;  /* 0x000000050a0a7c36 */ /* 0x000fe20008000000 */
[----:B-----5:R-:W-:Y:S01]  /*a570*/  SHF.R.S32.HI R11, RZ, 0x8, R12 ;  /* 0x00000008ff0b7819 */ /* 0x020fe2000001140c */
[----:B------:R-:W-:Y:S01]  /*a580*/  VIADD R12, R0, 0x7c ;  /* 0x0000007c000c7836 */ /* 0x000fe20000000000 */
[----:B--2---:R-:W-:-:S02]  /*a590*/  ISETP.LT.AND P5, PT, R13, UR7, !P0 ;  /* 0x000000070d007c0c */ /* 0x004fc4000c7a1270 */
[----:B------:R-:W-:Y:S01]  /*a5a0*/  PRMT R13, R123, 0x9910, RZ ;  /* 0x000099107b0d7816 */ /* 0x000fe200000000ff */
[----:B------:R1:W-:Y:S01]  /*a5b0*/  @P4 STG.E.U8 desc[UR18][R8.64], R11 ;  /* 0x0000000b08004986 */ /* 0x0003e2000c101112 */
[-C--:B------:R-:W-:Y:S01]  /*a5c0*/  IADD3 R4, P4, PT, R10, R2.reuse, RZ ;  /* 0x000000020a047210 */ /* 0x080fe20007f9e0ff */
[----:B----4-:R-:W-:Y:S01]  /*a5d0*/  VIADD R6, R0, 0x7b ;  /* 0x0000007b00067836 */ /* 0x010fe20000000000 */
[----:B------:R-:W-:Y:S02]  /*a5e0*/  SHF.R.S32.HI R13, RZ, 0x8, R13 ;  /* 0x00000008ff0d7819 */ /* 0x000fe4000001140d */
[C---:B------:R-:W-:Y:S01]  /*a5f0*/  LEA.HI.X.SX32 R5, R10.reuse, R3, 0x1, P4 ;  /* 0x000000030a057211 */ /* 0x040fe200020f0eff */
[----:B------:R-:W-:Y:S01]  /*a600*/  VIADD R10, R10, UR5 ;  /* 0x000000050a0a7c36 */ /* 0x000fe20008000000 */
[----:B---3--:R-:W-:Y:S01]  /*a610*/  ISETP.LT.AND P4, PT, R6, UR4, !P0 ;  /* 0x0000000406007c0c */ /* 0x008fe2000c781270 */
[----:B------:R-:W2:Y:S02]  /*a620*/  LDCU UR4, c[0x0][0x39c] ;  /* 0x00007380ff0477ac */ /* 0x000ea40008000800 */
[----:B------:R3:W-:Y:S01]  /*a630*/  @P2 STG.E.U8 desc[UR18][R4.64], R123 ;  /* 0x0000007b04002986 */ /* 0x0007e2000c101112 */
[C---:B------:R-:W-:Y:S01]  /*a640*/  IADD3 R6, P2, PT, R10.reuse, R2, RZ ;  /* 0x000000020a067210 */ /* 0x040fe20007f5e0ff */
[----:B-1----:R-:W-:-:S03]  /*a650*/  VIADD R11, R10, UR5 ;  /* 0x000000050a0b7c36 */ /* 0x002fc60008000000 */
[-C--:B------:R-:W-:Y:S01]  /*a660*/  LEA.HI.X.SX32 R7, R10, R3.reuse, 0x1, P2 ;  /* 0x000000030a077211 */ /* 0x080fe200010f0eff */
[C---:B------:R-:W-:Y:S01]  /*a670*/  VIADD R10, R0.reuse, 0x7d ;  /* 0x0000007d000a7836 */ /* 0x040fe20000000000 */
[CC--:B------:R-:W-:Y:S01]  /*a680*/  IADD3 R8, P2, PT, R11.reuse, R2.reuse, RZ ;  /* 0x000000020b087210 */ /* 0x0c0fe20007f5e0ff */
[----:B------:R-:W-:Y:S02]  /*a690*/  VIADD R0, R0, 0x7f ;  /* 0x0000007f00007836 */ /* 0x000fe40000000000 */
[----:B------:R1:W-:Y:S01]  /*a6a0*/  @P3 STG.E.U8 desc[UR18][R6.64], R13 ;  /* 0x0000000d06003986 */ /* 0x0003e2000c101112 */
[CC--:B------:R-:W-:Y:S01]  /*a6b0*/  LEA.HI.X.SX32 R9, R11.reuse, R3.reuse, 0x1, P2 ;  /* 0x000000030b097211 */ /* 0x0c0fe200010f0eff */
[----:B------:R-:W-:Y:S01]  /*a6c0*/  VIADD R11, R11, UR5 ;  /* 0x000000050b0b7c36 */ /* 0x000fe20008000000 */
[----:B0-----:R-:W-:Y:S01]  /*a6d0*/  ISETP.LT.AND P3, PT, R12, UR6, !P0 ;  /* 0x000000060c007c0c */ /* 0x001fe2000c761270 */
[----:B------:R-:W0:Y:S02]  /*a6e0*/  LDCU UR6, c[0x0][0x39c] ;  /* 0x00007380ff0677ac */ /* 0x000e240008000800 */
[----:B------:R4:W-:Y:S01]  /*a6f0*/  @P1 STG.E.U8 desc[UR18][R8.64], R125 ;  /* 0x0000007d08001986 */ /* 0x0009e2000c101112 */
[----:B--2---:R-:W-:Y:S01]  /*a700*/  ISETP.LT.AND P2, PT, R10, UR4, !P0 ;  /* 0x000000040a007c0c */ /* 0x004fe2000c741270 */
[C---:B------:R-:W-:Y:S01]  /*a710*/  VIADD R10, R11.reuse, UR5 ;  /* 0x000000050b0a7c36 */ /* 0x040fe20008000000 */
[CC--:B---3--:R-:W-:Y:S01]  /*a720*/  IADD3 R4, P1, PT, R11.reuse, R2.reuse, RZ ;  /* 0x000000020b047210 */ /* 0x0c8fe20007f3e0ff */
[----:B------:R-:W2:Y:S03]  /*a730*/  LDCU UR4, c[0x0][0x39c] ;  /* 0x00007380ff0477ac */ /* 0x000ea60008000800 */
[----:B------:R-:W-:Y:S01]  /*a740*/  LEA.HI.X.SX32 R5, R11, R3, 0x1, P1 ;  /* 0x000000030b057211 */ /* 0x000fe200008f0eff */
[C---:B------:R-:W-:Y:S01]  /*a750*/  VIADD R11, R10.reuse, UR5 ;  /* 0x000000050a0b7c36 */ /* 0x040fe20008000000 */
[----:B-1----:R-:W-:-:S03]  /*a760*/  IADD3 R6, P1, PT, R10, R2, RZ ;  /* 0x000000020a067210 */ /* 0x002fc60007f3e0ff */
[C---:B------:R-:W-:Y:S01]  /*a770*/  VIADD R13, R11.reuse, UR5 ;  /* 0x000000050b0d7c36 */ /* 0x040fe20008000000 */
[----:B------:R1:W-:Y:S01]  /*a780*/  @P6 STG.E.U8 desc[UR18][R4.64], R17 ;  /* 0x0000001104006986 */ /* 0x0003e2000c101112 */
[-C--:B----4-:R-:W-:Y:S02]  /*a790*/  IADD3 R8, P6, PT, R11, R2.reuse, RZ ;  /* 0x000000020b087210 */ /* 0x090fe40007fde0ff */
[----:B------:R-:W-:Y:S01]  /*a7a0*/  VIADD R14, R13, UR5 ;  /* 0x000000050d0e7c36 */ /* 0x000fe20008000000 */
[-C--:B------:R-:W-:Y:S02]  /*a7b0*/  LEA.HI.X.SX32 R7, R10, R3.reuse, 0x1, P1 ;  /* 0x000000030a077211 */ /* 0x080fe400008f0eff */
[-C--:B------:R-:W-:Y:S01]  /*a7c0*/  LEA.HI.X.SX32 R9, R11, R3.reuse, 0x1, P6 ;  /* 0x000000030b097211 */ /* 0x080fe200030f0eff */
[C---:B------:R-:W-:Y:S01]  /*a7d0*/  VIADD R15, R14.reuse, UR5 ;  /* 0x000000050e0f7c36 */ /* 0x040fe20008000000 */
[-C--:B------:R-:W-:Y:S01]  /*a7e0*/  IADD3 R10, P1, PT, R13, R2.reuse, RZ ;  /* 0x000000020d0a7210 */ /* 0x080fe20007f3e0ff */
[----:B------:R3:W-:Y:S01]  /*a7f0*/  @P5 STG.E.U8 desc[UR18][R6.64], R127 ;  /* 0x0000007f06005986 */ /* 0x0007e2000c101112 */
[----:B------:R-:W-:Y:S01]  /*a800*/  IADD3 R12, P6, PT, R14, R2, RZ ;  /* 0x000000020e0c7210 */ /* 0x000fe20007fde0ff */
[----:B------:R-:W-:Y:S01]  /*a810*/  VIADD R16, R15, UR5 ;  /* 0x000000050f107c36 */ /* 0x000fe20008000000 */
[----:B------:R-:W-:-:S02]  /*a820*/  LEA.HI.X.SX32 R11, R13, R3, 0x1, P1 ;  /* 0x000000030d0b7211 */ /* 0x000fc400008f0eff */
[-C--:B------:R-:W-:Y:S02]  /*a830*/  LEA.HI.X.SX32 R13, R14, R3.reuse, 0x1, P6 ;  /* 0x000000030e0d7211 */ /* 0x080fe400030f0eff */
[-C--:B-1----:R-:W-:Y:S02]  /*a840*/  IADD3 R4, P6, PT, R16, R2.reuse, RZ ;  /* 0x0000000210047210 */ /* 0x082fe40007fde0ff */
[----:B--2---:R-:W-:Y:S02]  /*a850*/  ISETP.LT.AND P1, PT, R18, UR4, !P0 ;  /* 0x0000000412007c0c */ /* 0x004fe4000c721270 */
[----:B------:R-:W-:Y:S02]  /*a860*/  LEA.HI.X.SX32 R5, R16, R3, 0x1, P6 ;  /* 0x0000000310057211 */ /* 0x000fe400030f0eff */
[----:B0-----:R-:W-:Y:S02]  /*a870*/  ISETP.LT.AND P0, PT, R0, UR6, !P0 ;  /* 0x0000000600007c0c */ /* 0x001fe4000c701270 */
[----:B------:R-:W-:-:S02]  /*a880*/  IADD3 R2, P6, PT, R15, R2, RZ ;  /* 0x000000020f027210 */ /* 0x000fc40007fde0ff */
[----:B------:R-:W-:Y:S02]  /*a890*/  PRMT R0, R127, 0x9910, RZ ;  /* 0x000099107f007816 */ /* 0x000fe400000000ff */
[----:B------:R-:W-:Y:S02]  /*a8a0*/  PRMT R17, R129, 0x9910, RZ ;  /* 0x0000991081117816 */ /* 0x000fe400000000ff */
[----:B------:R-:W-:Y:S02]  /*a8b0*/  LEA.HI.X.SX32 R3, R15, R3, 0x1, P6 ;  /* 0x000000030f037211 */ /* 0x000fe400030f0eff */
[----:B------:R-:W-:Y:S02]  /*a8c0*/  SHF.R.S32.HI R15, RZ, 0x8, R0 ;  /* 0x00000008ff0f7819 */ /* 0x000fe40000011400 */
[----:B------:R-:W-:-:S03]  /*a8d0*/  SHF.R.S32.HI R17, RZ, 0x8, R17 ;  /* 0x00000008ff117819 */ /* 0x000fc60000011411 */
[----:B------:R3:W-:Y:S04]  /*a8e0*/  @P4 STG.E.U8 desc[UR18][R8.64], R15 ;  /* 0x0000000f08004986 */ /* 0x0007e8000c101112 */
[----:B------:R3:W-:Y:S04]  /*a8f0*/  @P3 STG.E.U8 desc[UR18][R10.64], R129 ;  /* 0x000000810a003986 */ /* 0x0007e8000c101112 */
[----:B------:R3:W-:Y:S04]  /*a900*/  @P2 STG.E.U8 desc[UR18][R12.64], R17 ;  /* 0x000000110c002986 */ /* 0x0007e8000c101112 */
[----:B------:R3:W-:Y:S04]  /*a910*/  @P1 STG.E.U8 desc[UR18][R2.64], R131 ;  /* 0x0000008302001986 */ /* 0x0007e8000c101112 */
[----:B------:R3:W-:Y:S01]  /*a920*/  @P0 STG.E.U8 desc[UR18][R4.64], R19 ;  /* 0x0000001304000986 */ /* 0x0007e2000c101112 */
[----:B------:R-:W-:Y:S06]  /*a930*/  BAR.SYNC.DEFER_BLOCKING 0x0 ;  /* 0x0000000000007b1d */ /* 0x000fec0000010000 */
[----:B------:R-:W-:Y:S05]  /*a940*/  BRA.U UP0, `(.L_x_13) ;  /* 0x0000000100a07547 */ /* 0x000fea000b800000 */
[----:B------:R-:W0:Y:S01]  /*a950*/  S2UR UR5, SR_CgaCtaId ;  /* 0x00000000000579c3 */ /* 0x000e220000008800 */
[----:B------:R-:W-:Y:S01]  /*a960*/  NOP ;  /* 0x0000000000007918 */ /* 0x000fe20000000000 */
[----:B------:R-:W-:Y:S01]  /*a970*/  UMOV UR4, 0x50 ;  /* 0x0000005000047882 */ /* 0x000fe20000000000 */
[----:B------:R-:W-:Y:S02]  /*a980*/  IMAD.U32 R0, RZ, RZ, UR17 ;  /* 0x00000011ff007e24 */ /* 0x000fe4000f8e00ff */
[----:B---3--:R-:W-:Y:S02]  /*a990*/  IMAD.MOV.U32 R3, RZ, RZ, 0xf ;  /* 0x0000000fff037424 */ /* 0x008fe400078e00ff */
[----:B------:R-:W-:Y:S01]  /*a9a0*/  IMAD.MOV.U32 R7, RZ, RZ, 0x1 ;  /* 0x00000001ff077424 */ /* 0x000fe200078e00ff */
[----:B------:R-:W-:-:S04]  /*a9b0*/  LOP3.LUT R0, R0, 0xffff, RZ, 0xc0, !PT ;  /* 0x0000ffff00007812 */ /* 0x000fc800078ec0ff */
[----:B------:R-:W-:-:S05]  /*a9c0*/  SHF.R.U32.HI R0, RZ, 0x5, R0 ;  /* 0x00000005ff007819 */ /* 0x000fca0000011600 */
[----:B------:R-:W-:Y:S01]  /*a9d0*/  VIADD R2, R0, 0x10 ;  /* 0x0000001000027836 */ /* 0x000fe20000000000 */
[----:B------:R-:W-:Y:S01]  /*a9e0*/  SHF.L.U32 R0, R3, R0, RZ ;  /* 0x0000000003007219 */ /* 0x000fe200000006ff */
[----:B0-----:R-:W-:-:S03]  /*a9f0*/  ULEA UR6, UR5, UR4, 0x18 ;  /* 0x0000000405067291 */ /* 0x001fc6000f8ec0ff */
[----:B------:R-:W-:-:S04]  /*aa00*/  SHF.L.U32 R3, R7, R2, RZ ;  /* 0x0000000207037219 */ /* 0x000fc800000006ff */
[----:B------:R-:W-:Y:S02]  /*aa10*/  LOP3.LUT R0, R3, R0, RZ, 0xfc, !PT ;  /* 0x0000000003007212 */ /* 0x000fe400078efcff */
[----:B------:R-:W0:Y:S02]  /*aa20*/  LDS R5, [UR6] ;  /* 0x00000006ff057984 */ /* 0x000e240008000800 */
[C---:B------:R-:W-:Y:S02]  /*aa30*/  LOP3.LUT R2, R0.reuse, 0xffff, RZ, 0xc0, !PT ;  /* 0x0000ffff00027812 */ /* 0x040fe400078ec0ff */
[----:B0-----:R-:W-:-:S04]  /*aa40*/  LOP3.LUT R3, R0, 0xffff, R5, 0x80, !PT ;  /* 0x0000ffff00037812 */ /* 0x001fc800078e8005 */
[----:B------:R-:W-:-:S13]  /*aa50*/  ISETP.NE.AND P0, PT, R3, R2, PT ;  /* 0x000000020300720c */ /* 0x000fda0003f05270 */
[----:B------:R-:W-:Y:S05]  /*aa60*/  @P0 BRA `(.L_x_14) ;  /* 0x0000000000500947 */ /* 0x000fea0003800000 */
[----:B------:R-:W-:Y:S02]  /*aa70*/  SHF.R.U32.HI R5, RZ, 0x10, R5 ;  /* 0x00000010ff057819 */ /* 0x000fe40000011605 */
[----:B------:R-:W-:-:S04]  /*aa80*/  SHF.R.U32.HI R2, RZ, 0x10, R0 ;  /* 0x00000010ff027819 */ /* 0x000fc80000011600 */
[----:B------:R-:W-:-:S04]  /*aa90*/  LOP3.LUT R5, R5, R2, RZ, 0xc0, !PT ;  /* 0x0000000205057212 */ /* 0x000fc800078ec0ff */
[----:B------:R-:W-:-:S13]  /*aaa0*/  ISETP.NE.AND P0, PT, R5, R2, PT ;  /* 0x000000020500720c */ /* 0x000fda0003f05270 */
[----:B------:R-:W-:Y:S05]  /*aab0*/  @P0 BRA `(.L_x_15) ;  /* 0x0000000000300947 */ /* 0x000fea0003800000 */
[----:B------:R-:W-:Y:S01]  /*aac0*/  R2UR UR4, R0 ;  /* 0x00000000000472ca */ /* 0x000fe200000e0000 */
[----:B------:R-:W-:Y:S01]  /*aad0*/  VOTEU.ANY UR5, UPT, PT ;  /* 0x0000000000057886 */ /* 0x000fe200038e0100 */
[----:B------:R-:W0:Y:S01]  /*aae0*/  S2R R0, SR_LANEID ;  /* 0x0000000000007919 */ /* 0x000e220000000000 */
[----:B------:R-:W-:-:S10]  /*aaf0*/  UFLO.U32 UR5, UR5 ;  /* 0x00000005000572bd */ /* 0x000fd400080e0000 */
[----:B------:R-:W-:-:S06]  /*ab00*/  ULOP3.LUT UR4, URZ, UR4, URZ, 0x33, !UPT ;  /* 0x00000004ff047292 */ /* 0x000fcc000f8e33ff */
[----:B------:R-:W-:-:S04]  /*ab10*/  IMAD.U32 R2, RZ, RZ, UR4 ;  /* 0x00000004ff027e24 */ /* 0x000fc8000f8e00ff */
[----:B------:R-:W1:Y:S02]  /*ab20*/  REDUX UR7, R2 ;  /* 0x00000000020773c4 */ /* 0x000e640000000000 */
[----:B------:R2:W-:Y:S01]  /*ab30*/  UTCATOMSWS.AND URZ, UR4 ;  /* 0x0000000400ff79e3 */ /* 0x0005e20008000000 */
[----:B0-----:R-:W-:Y:S01]  /*ab40*/  ISETP.EQ.U32.AND P0, PT, R0, UR5, PT ;  /* 0x0000000500007c0c */ /* 0x001fe2000bf02070 */
[----:B-1----:R-:W-:-:S12]  /*ab50*/  IMAD.U32 R0, RZ, RZ, UR7 ;  /* 0x00000007ff007e24 */ /* 0x002fd8000f8e00ff */
[----:B------:R2:W-:Y:S01]  /*ab60*/  @P0 ATOMS.AND RZ, [UR6], R0 ;  /* 0x00000000ffff098c */ /* 0x0005e2000a800006 */
[----:B------:R-:W-:Y:S05]  /*ab70*/  BRA `(.L_x_13) ;  /* 0x0000000000147947 */ /* 0x000fea0003800000 */
.L_x_15:
[----:B------:R-:W-:-:S07]  /*ab80*/  MOV R2, 0xaba0 ;  /* 0x0000aba000027802 */ /* 0x000fce0000000f00 */
[----:B------:R-:W-:Y:S05]  /*ab90*/  CALL.REL.NOINC `($__internal_0_$__cuda_sm10x_tcgen05_guardrail_trap_col_being_dealloced_not_returned_by_alloc) ;  /* 0x00000000002c7944 */ /* 0x000fea0003c00000 */
[----:B------:R-:W-:Y:S05]  /*aba0*/  BRA `(.L_x_13) ;  /* 0x0000000000087947 */ /* 0x000fea0003800000 */
.L_x_14:
[----:B------:R-:W-:-:S07]  /*abb0*/  MOV R2, 0xabd0 ;  /* 0x0000abd000027802 */ /* 0x000fce0000000f00 */
[----:B------:R-:W-:Y:S05]  /*abc0*/  CALL.REL.NOINC `($__internal_2_$__cuda_sm10x_tcgen05_guardrail_trap_unallocated_columns_being_dealloced) ;  /* 0x0000000000387944 */ /* 0x000fea0003c00000 */
.L_x_13:
[----:B------:R-:W-:Y:S01]  /*abd0*/  NOP ;  /* 0x0000000000007918 */ /* 0x000fe20000000000 */
[----:B--2---:R-:W-:Y:S05]  /*abe0*/  EXIT ;  /* 0x000000000000794d */ /* 0x004fea0003800000 */
.L_x_8:
[----:B------:R-:W0:Y:S02]  /*abf0*/  SYNCS.PHASECHK.TRANS64.TRYWAIT P4, [UR13], R124 ;  /* 0x0000007cff0075a7 */ /* 0x000e24000808110d */
[----:B0-----:R-:W-:Y:S05]  /*ac00*/  @!P4 BRA `(.L_x_8) ;  /* 0xfffffffc00f8c947 */ /* 0x001fea000383ffff */
[----:B------:R-:W-:Y:S05]  /*ac10*/  BRA `(.L_x_16) ;  /* 0xffffff9c00fc7947 */ /* 0x000fea000383ffff */
.L_x_12:
[----:B------:R-:W0:Y:S02]  /*ac20*/  SYNCS.PHASECHK.TRANS64.TRYWAIT P0, [UR13], R3 ;  /* 0x00000003ff0075a7 */ /* 0x000e24000800110d */
[----:B0-----:R-:W-:Y:S05]  /*ac30*/  @!P0 BRA `(.L_x_12) ;  /* 0xfffffffc00f88947 */ /* 0x001fea000383ffff */
[----:B------:R-:W-:Y:S05]  /*ac40*/  BRA `(.L_x_11) ;  /* 0xffffffb8000c7947 */ /* 0x000fea000383ffff */
        .weak           $__internal_0_$__cuda_sm10x_tcgen05_guardrail_trap_col_being_dealloced_not_returned_by_alloc
        .type           $__internal_0_$__cuda_sm10x_tcgen05_guardrail_trap_col_being_dealloced_not_returned_by_alloc,@function
        .size           $__internal_0_$__cuda_sm10x_tcgen05_guardrail_trap_col_being_dealloced_not_returned_by_alloc,($__internal_1_$__cuda_sm10x_tcgen05_guardrail_trap_phase_invalid_during_alloc - $__internal_0_$__cuda_sm10x_tcgen05_guardrail_trap_col_being_dealloced_not_returned_by_alloc)
$__internal_0_$__cuda_sm10x_tcgen05_guardrail_trap_col_being_dealloced_not_returned_by_alloc:
[----:B------:R-:W-:Y:S05]  /*ac50*/  BPT.TRAP 0x1 ;  /* 0x000000040000795c */ /* 0x000fea0000300000 */
[----:B------:R-:W-:-:S04]  /*ac60*/  IMAD.MOV.U32 R3, RZ, RZ, 0x0 ;  /* 0x00000000ff037424 */ /* 0x000fc800078e00ff */
[----:B------:R-:W-:Y:S05]  /*ac70*/  RET.REL.NODEC R2 `(matmul_kernel) ;  /* 0xffffff5002e07950 */ /* 0x000fea0003c3ffff */
        .weak           $__internal_1_$__cuda_sm10x_tcgen05_guardrail_trap_phase_invalid_during_alloc
        .type           $__internal_1_$__cuda_sm10x_tcgen05_guardrail_trap_phase_invalid_during_alloc,@function
        .size           $__internal_1_$__cuda_sm10x_tcgen05_guardrail_trap_phase_invalid_during_alloc,($__internal_2_$__cuda_sm10x_tcgen05_guardrail_trap_unallocated_columns_being_dealloced - $__internal_1_$__cuda_sm10x_tcgen05_guardrail_trap_phase_invalid_during_alloc)
$__internal_1_$__cuda_sm10x_tcgen05_guardrail_trap_phase_invalid_during_alloc:
[----:B------:R-:W-:Y:S05]  /*ac80*/  BPT.TRAP 0x1 ;  /* 0x000000040000795c */ /* 0x000fea0000300000 */
[----:B------:R-:W-:-:S04]  /*ac90*/  IMAD.MOV.U32 R3, RZ, RZ, 0x0 ;  /* 0x00000000ff037424 */ /* 0x000fc800078e00ff */
[----:B------:R-:W-:Y:S05]  /*aca0*/  RET.REL.NODEC R2 `(matmul_kernel) ;  /* 0xffffff5002d47950 */ /* 0x000fea0003c3ffff */
        .weak           $__internal_2_$__cuda_sm10x_tcgen05_guardrail_trap_unallocated_columns_being_dealloced
        .type           $__internal_2_$__cuda_sm10x_tcgen05_guardrail_trap_unallocated_columns_being_dealloced,@function
        .size           $__internal_2_$__cuda_sm10x_tcgen05_guardrail_trap_unallocated_columns_being_dealloced,(.L_x_20 - $__internal_2_$__cuda_sm10x_tcgen05_guardrail_trap_unallocated_columns_being_dealloced)
$__internal_2_$__cuda_sm10x_tcgen05_guardrail_trap_unallocated_columns_being_dealloced:
[----:B------:R-:W-:Y:S05]  /*acb0*/  BPT.TRAP 0x1 ;  /* 0x000000040000795c */ /* 0x000fea0000300000 */
[----:B------:R-:W-:-:S04]  /*acc0*/  IMAD.MOV.U32 R3, RZ, RZ, 0x0 ;  /* 0x00000000ff037424 */ /* 0x000fc800078e00ff */
[----:B------:R-:W-:Y:S05]  /*acd0*/  RET.REL.NODEC R2 `(matmul_kernel) ;  /* 0xffffff5002c87950 */ /* 0x000fea0003c3ffff */
.L_x_17:
[----:B------:R-:W-:-:S00]  /*ace0*/  BRA `(.L_x_17) ;  /* 0xfffffffc00fc7947 */ /* 0x000fc0000383ffff */
[----:B------:R-:W-:-:S00]  /*acf0*/  NOP ;  /* 0x0000000000007918 */ /* 0x000fc00000000000 */
        /* <DEDUP_REMOVED lines=8> */
.L_x_20:


//--------------------- .nv.shared.matmul_kernel  --------------------------
	.section	.nv.shared.matmul_kernel,"aw",@nobits
	.sectionflags	@""
	.align	16
	.zero		1024


//--------------------- .nv.shared.reserved.0     --------------------------
	.section	.nv.shared.reserved.0,"aw",@nobits
	.align	8
	.weak		__nv_reservedSMEM_offset_0_alias
	.size		__nv_reservedSMEM_offset_0_alias, 0, 64
	.other		__nv_reservedSMEM_offset_0_alias,@"STO_CUDA_RESERVED_SHARED STV_DEFAULT"
__nv_reservedSMEM_offset_0_alias:
	.zero		0
.nv.shared.reserved.0:
	.zero		64
	.weak		__nv_reservedSMEM_allocation_phase
	.type		__nv_reservedSMEM_allocation_phase,@object
	.size		__nv_reservedSMEM_allocation_phase,(.L_0 - __nv_reservedSMEM_allocation_phase)
__nv_reservedSMEM_allocation_phase:
	.zero		1
.L_0:
	.zero		7
	.weak		__nv_reservedSMEM_devtool_atexit_pc
	.type		__nv_reservedSMEM_devtool_atexit_pc,@object
	.size		__nv_reservedSMEM_devtool_atexit_pc,(__nv_reservedSMEM_allocation_mask - __nv_reservedSMEM_devtool_atexit_pc)
__nv_reservedSMEM_devtool_atexit_pc:
	.zero		8
	.weak		__nv_reservedSMEM_allocation_mask
	.type		__nv_reservedSMEM_allocation_mask,@object
	.size		__nv_reservedSMEM_allocation_mask,(.L_2 - __nv_reservedSMEM_allocation_mask)
__nv_reservedSMEM_allocation_mask:
	.zero		4
.L_2:


//--------------------- .nv.constant0.matmul_kernel --------------------------
	.section	.nv.constant0.matmul_kernel,"a",@progbits
	.sectionflags	@""
	.align	4
.nv.constant0.matmul_kernel:
	.zero		976


//--------------------- SYMBOLS --------------------------

	.type		.nv.reservedSmem.offset0,@object
	.size		.nv.reservedSmem.offset0,0x4
	.type		.nv.reservedSmem.cap,@object
	.size		.nv.reservedSmem.cap,0x4
